//
// Generated by NVIDIA NVVM Compiler
//
// Compiler Build ID: CL-36424714
// Cuda compilation tools, release 13.0, V13.0.88
// Based on NVVM 20.0.0
//

.version 9.0
.target sm_100
.address_size 64

	// .globl	_Z18init_curand_statesP17curandStateXORWOWy
.global .align 4 .b8 precalc_xorwow_matrix[102400];
.global .align 4 .b8 precalc_xorwow_offset_matrix[102400];
.global .align 4 .b8 mrg32k3aM1[2304];
.global .align 4 .b8 mrg32k3aM2[2304];
.global .align 4 .b8 mrg32k3aM1SubSeq[2016];
.global .align 4 .b8 mrg32k3aM2SubSeq[2016];
.global .align 4 .b8 mrg32k3aM1Seq[2304];
.global .align 4 .b8 mrg32k3aM2Seq[2304];
.const .align 8 .b8 __cr_lgamma_table[72];

.visible .entry _Z18init_curand_statesP17curandStateXORWOWy(
	.param .u64 .ptr .align 1 _Z18init_curand_statesP17curandStateXORWOWy_param_0,
	.param .u64 _Z18init_curand_statesP17curandStateXORWOWy_param_1
)
{
	.reg .pred 	%p<24>;
	.reg .b32 	%r<413>;
	.reg .b64 	%rd<19>;

	ld.param.u64 	%rd8, [_Z18init_curand_statesP17curandStateXORWOWy_param_0];
	ld.param.u64 	%rd9, [_Z18init_curand_statesP17curandStateXORWOWy_param_1];
	cvta.to.global.u64 	%rd10, %rd8;
	mov.u32 	%r182, %ctaid.x;
	mov.u32 	%r183, %ntid.x;
	mov.u32 	%r184, %tid.x;
	mad.lo.s32 	%r185, %r182, %r183, %r184;
	cvt.s64.s32 	%rd18, %r185;
	mul.wide.s32 	%rd11, %r185, 48;
	add.s64 	%rd2, %rd10, %rd11;
	cvt.u32.u64 	%r186, %rd9;
	xor.b32  	%r187, %r186, -1429050551;
	mul.lo.s32 	%r188, %r187, 1099087573;
	{ .reg .b32 tmp; mov.b64 {tmp, %r189}, %rd9; }
	xor.b32  	%r190, %r189, -136515619;
	mul.lo.s32 	%r191, %r190, -1703105765;
	add.s32 	%r192, %r188, %r191;
	add.s32 	%r193, %r192, 6615241;
	add.s32 	%r194, %r188, 123456789;
	st.global.v2.u32 	[%rd2], {%r193, %r194};
	xor.b32  	%r195, %r188, 362436069;
	add.s32 	%r196, %r191, 521288629;
	st.global.v2.u32 	[%rd2+8], {%r195, %r196};
	xor.b32  	%r197, %r191, 88675123;
	add.s32 	%r198, %r188, 5783321;
	st.global.v2.u32 	[%rd2+16], {%r197, %r198};
	setp.eq.s32 	%p1, %r185, 0;
	@%p1 bra 	$L__BB0_42;
	mov.b32 	%r319, 0;
$L__BB0_2:
	and.b64  	%rd4, %rd18, 3;
	setp.eq.s64 	%p2, %rd4, 0;
	@%p2 bra 	$L__BB0_41;
	mul.wide.u32 	%rd12, %r319, 3200;
	mov.u64 	%rd13, precalc_xorwow_matrix;
	add.s64 	%rd5, %rd13, %rd12;
	cvt.u32.u64 	%r2, %rd4;
	mov.b32 	%r320, 0;
$L__BB0_4:
	mov.b32 	%r333, 0;
	mov.u32 	%r334, %r333;
	mov.u32 	%r335, %r333;
	mov.u32 	%r336, %r333;
	mov.u32 	%r337, %r333;
	mov.u32 	%r326, %r333;
$L__BB0_5:
	mul.wide.u32 	%rd14, %r326, 4;
	add.s64 	%rd15, %rd2, %rd14;
	ld.global.u32 	%r10, [%rd15+4];
	shl.b32 	%r11, %r326, 5;
	mov.b32 	%r332, 0;
$L__BB0_6:
	.pragma "nounroll";
	shr.u32 	%r203, %r10, %r332;
	and.b32  	%r204, %r203, 1;
	setp.eq.b32 	%p3, %r204, 1;
	not.pred 	%p4, %p3;
	add.s32 	%r205, %r11, %r332;
	mul.lo.s32 	%r206, %r205, 5;
	mul.wide.u32 	%rd16, %r206, 4;
	add.s64 	%rd6, %rd5, %rd16;
	@%p4 bra 	$L__BB0_8;
	ld.global.u32 	%r207, [%rd6];
	xor.b32  	%r337, %r337, %r207;
	ld.global.u32 	%r208, [%rd6+4];
	xor.b32  	%r336, %r336, %r208;
	ld.global.u32 	%r209, [%rd6+8];
	xor.b32  	%r335, %r335, %r209;
	ld.global.u32 	%r210, [%rd6+12];
	xor.b32  	%r334, %r334, %r210;
	ld.global.u32 	%r211, [%rd6+16];
	xor.b32  	%r333, %r333, %r211;
$L__BB0_8:
	and.b32  	%r213, %r203, 2;
	setp.eq.s32 	%p5, %r213, 0;
	@%p5 bra 	$L__BB0_10;
	ld.global.u32 	%r214, [%rd6+20];
	xor.b32  	%r337, %r337, %r214;
	ld.global.u32 	%r215, [%rd6+24];
	xor.b32  	%r336, %r336, %r215;
	ld.global.u32 	%r216, [%rd6+28];
	xor.b32  	%r335, %r335, %r216;
	ld.global.u32 	%r217, [%rd6+32];
	xor.b32  	%r334, %r334, %r217;
	ld.global.u32 	%r218, [%rd6+36];
	xor.b32  	%r333, %r333, %r218;
$L__BB0_10:
	and.b32  	%r220, %r203, 4;
	setp.eq.s32 	%p6, %r220, 0;
	@%p6 bra 	$L__BB0_12;
	ld.global.u32 	%r221, [%rd6+40];
	xor.b32  	%r337, %r337, %r221;
	ld.global.u32 	%r222, [%rd6+44];
	xor.b32  	%r336, %r336, %r222;
	ld.global.u32 	%r223, [%rd6+48];
	xor.b32  	%r335, %r335, %r223;
	ld.global.u32 	%r224, [%rd6+52];
	xor.b32  	%r334, %r334, %r224;
	ld.global.u32 	%r225, [%rd6+56];
	xor.b32  	%r333, %r333, %r225;
$L__BB0_12:
	and.b32  	%r227, %r203, 8;
	setp.eq.s32 	%p7, %r227, 0;
	@%p7 bra 	$L__BB0_14;
	ld.global.u32 	%r228, [%rd6+60];
	xor.b32  	%r337, %r337, %r228;
	ld.global.u32 	%r229, [%rd6+64];
	xor.b32  	%r336, %r336, %r229;
	ld.global.u32 	%r230, [%rd6+68];
	xor.b32  	%r335, %r335, %r230;
	ld.global.u32 	%r231, [%rd6+72];
	xor.b32  	%r334, %r334, %r231;
	ld.global.u32 	%r232, [%rd6+76];
	xor.b32  	%r333, %r333, %r232;
$L__BB0_14:
	and.b32  	%r234, %r203, 16;
	setp.eq.s32 	%p8, %r234, 0;
	@%p8 bra 	$L__BB0_16;
	ld.global.u32 	%r235, [%rd6+80];
	xor.b32  	%r337, %r337, %r235;
	ld.global.u32 	%r236, [%rd6+84];
	xor.b32  	%r336, %r336, %r236;
	ld.global.u32 	%r237, [%rd6+88];
	xor.b32  	%r335, %r335, %r237;
	ld.global.u32 	%r238, [%rd6+92];
	xor.b32  	%r334, %r334, %r238;
	ld.global.u32 	%r239, [%rd6+96];
	xor.b32  	%r333, %r333, %r239;
$L__BB0_16:
	and.b32  	%r241, %r203, 32;
	setp.eq.s32 	%p9, %r241, 0;
	@%p9 bra 	$L__BB0_18;
	ld.global.u32 	%r242, [%rd6+100];
	xor.b32  	%r337, %r337, %r242;
	ld.global.u32 	%r243, [%rd6+104];
	xor.b32  	%r336, %r336, %r243;
	ld.global.u32 	%r244, [%rd6+108];
	xor.b32  	%r335, %r335, %r244;
	ld.global.u32 	%r245, [%rd6+112];
	xor.b32  	%r334, %r334, %r245;
	ld.global.u32 	%r246, [%rd6+116];
	xor.b32  	%r333, %r333, %r246;
$L__BB0_18:
	and.b32  	%r248, %r203, 64;
	setp.eq.s32 	%p10, %r248, 0;
	@%p10 bra 	$L__BB0_20;
	ld.global.u32 	%r249, [%rd6+120];
	xor.b32  	%r337, %r337, %r249;
	ld.global.u32 	%r250, [%rd6+124];
	xor.b32  	%r336, %r336, %r250;
	ld.global.u32 	%r251, [%rd6+128];
	xor.b32  	%r335, %r335, %r251;
	ld.global.u32 	%r252, [%rd6+132];
	xor.b32  	%r334, %r334, %r252;
	ld.global.u32 	%r253, [%rd6+136];
	xor.b32  	%r333, %r333, %r253;
$L__BB0_20:
	and.b32  	%r255, %r203, 128;
	setp.eq.s32 	%p11, %r255, 0;
	@%p11 bra 	$L__BB0_22;
	ld.global.u32 	%r256, [%rd6+140];
	xor.b32  	%r337, %r337, %r256;
	ld.global.u32 	%r257, [%rd6+144];
	xor.b32  	%r336, %r336, %r257;
	ld.global.u32 	%r258, [%rd6+148];
	xor.b32  	%r335, %r335, %r258;
	ld.global.u32 	%r259, [%rd6+152];
	xor.b32  	%r334, %r334, %r259;
	ld.global.u32 	%r260, [%rd6+156];
	xor.b32  	%r333, %r333, %r260;
$L__BB0_22:
	and.b32  	%r262, %r203, 256;
	setp.eq.s32 	%p12, %r262, 0;
	@%p12 bra 	$L__BB0_24;
	ld.global.u32 	%r263, [%rd6+160];
	xor.b32  	%r337, %r337, %r263;
	ld.global.u32 	%r264, [%rd6+164];
	xor.b32  	%r336, %r336, %r264;
	ld.global.u32 	%r265, [%rd6+168];
	xor.b32  	%r335, %r335, %r265;
	ld.global.u32 	%r266, [%rd6+172];
	xor.b32  	%r334, %r334, %r266;
	ld.global.u32 	%r267, [%rd6+176];
	xor.b32  	%r333, %r333, %r267;
$L__BB0_24:
	and.b32  	%r269, %r203, 512;
	setp.eq.s32 	%p13, %r269, 0;
	@%p13 bra 	$L__BB0_26;
	ld.global.u32 	%r270, [%rd6+180];
	xor.b32  	%r337, %r337, %r270;
	ld.global.u32 	%r271, [%rd6+184];
	xor.b32  	%r336, %r336, %r271;
	ld.global.u32 	%r272, [%rd6+188];
	xor.b32  	%r335, %r335, %r272;
	ld.global.u32 	%r273, [%rd6+192];
	xor.b32  	%r334, %r334, %r273;
	ld.global.u32 	%r274, [%rd6+196];
	xor.b32  	%r333, %r333, %r274;
$L__BB0_26:
	and.b32  	%r276, %r203, 1024;
	setp.eq.s32 	%p14, %r276, 0;
	@%p14 bra 	$L__BB0_28;
	ld.global.u32 	%r277, [%rd6+200];
	xor.b32  	%r337, %r337, %r277;
	ld.global.u32 	%r278, [%rd6+204];
	xor.b32  	%r336, %r336, %r278;
	ld.global.u32 	%r279, [%rd6+208];
	xor.b32  	%r335, %r335, %r279;
	ld.global.u32 	%r280, [%rd6+212];
	xor.b32  	%r334, %r334, %r280;
	ld.global.u32 	%r281, [%rd6+216];
	xor.b32  	%r333, %r333, %r281;
$L__BB0_28:
	and.b32  	%r283, %r203, 2048;
	setp.eq.s32 	%p15, %r283, 0;
	@%p15 bra 	$L__BB0_30;
	ld.global.u32 	%r284, [%rd6+220];
	xor.b32  	%r337, %r337, %r284;
	ld.global.u32 	%r285, [%rd6+224];
	xor.b32  	%r336, %r336, %r285;
	ld.global.u32 	%r286, [%rd6+228];
	xor.b32  	%r335, %r335, %r286;
	ld.global.u32 	%r287, [%rd6+232];
	xor.b32  	%r334, %r334, %r287;
	ld.global.u32 	%r288, [%rd6+236];
	xor.b32  	%r333, %r333, %r288;
$L__BB0_30:
	and.b32  	%r290, %r203, 4096;
	setp.eq.s32 	%p16, %r290, 0;
	@%p16 bra 	$L__BB0_32;
	ld.global.u32 	%r291, [%rd6+240];
	xor.b32  	%r337, %r337, %r291;
	ld.global.u32 	%r292, [%rd6+244];
	xor.b32  	%r336, %r336, %r292;
	ld.global.u32 	%r293, [%rd6+248];
	xor.b32  	%r335, %r335, %r293;
	ld.global.u32 	%r294, [%rd6+252];
	xor.b32  	%r334, %r334, %r294;
	ld.global.u32 	%r295, [%rd6+256];
	xor.b32  	%r333, %r333, %r295;
$L__BB0_32:
	and.b32  	%r297, %r203, 8192;
	setp.eq.s32 	%p17, %r297, 0;
	@%p17 bra 	$L__BB0_34;
	ld.global.u32 	%r298, [%rd6+260];
	xor.b32  	%r337, %r337, %r298;
	ld.global.u32 	%r299, [%rd6+264];
	xor.b32  	%r336, %r336, %r299;
	ld.global.u32 	%r300, [%rd6+268];
	xor.b32  	%r335, %r335, %r300;
	ld.global.u32 	%r301, [%rd6+272];
	xor.b32  	%r334, %r334, %r301;
	ld.global.u32 	%r302, [%rd6+276];
	xor.b32  	%r333, %r333, %r302;
$L__BB0_34:
	and.b32  	%r304, %r203, 16384;
	setp.eq.s32 	%p18, %r304, 0;
	@%p18 bra 	$L__BB0_36;
	ld.global.u32 	%r305, [%rd6+280];
	xor.b32  	%r337, %r337, %r305;
	ld.global.u32 	%r306, [%rd6+284];
	xor.b32  	%r336, %r336, %r306;
	ld.global.u32 	%r307, [%rd6+288];
	xor.b32  	%r335, %r335, %r307;
	ld.global.u32 	%r308, [%rd6+292];
	xor.b32  	%r334, %r334, %r308;
	ld.global.u32 	%r309, [%rd6+296];
	xor.b32  	%r333, %r333, %r309;
$L__BB0_36:
	and.b32  	%r311, %r203, 32768;
	setp.eq.s32 	%p19, %r311, 0;
	@%p19 bra 	$L__BB0_38;
	ld.global.u32 	%r312, [%rd6+300];
	xor.b32  	%r337, %r337, %r312;
	ld.global.u32 	%r313, [%rd6+304];
	xor.b32  	%r336, %r336, %r313;
	ld.global.u32 	%r314, [%rd6+308];
	xor.b32  	%r335, %r335, %r314;
	ld.global.u32 	%r315, [%rd6+312];
	xor.b32  	%r334, %r334, %r315;
	ld.global.u32 	%r316, [%rd6+316];
	xor.b32  	%r333, %r333, %r316;
$L__BB0_38:
	add.s32 	%r332, %r332, 16;
	setp.ne.s32 	%p20, %r332, 32;
	@%p20 bra 	$L__BB0_6;
	mad.lo.s32 	%r317, %r326, -31, %r11;
	add.s32 	%r326, %r317, 1;
	setp.ne.s32 	%p21, %r326, 5;
	@%p21 bra 	$L__BB0_5;
	st.global.u32 	[%rd2+4], %r337;
	st.global.u32 	[%rd2+8], %r336;
	st.global.u32 	[%rd2+12], %r335;
	st.global.u32 	[%rd2+16], %r334;
	st.global.u32 	[%rd2+20], %r333;
	add.s32 	%r320, %r320, 1;
	setp.lt.u32 	%p22, %r320, %r2;
	@%p22 bra 	$L__BB0_4;
$L__BB0_41:
	shr.u64 	%rd7, %rd18, 2;
	add.s32 	%r319, %r319, 1;
	setp.gt.u64 	%p23, %rd18, 3;
	mov.u64 	%rd18, %rd7;
	@%p23 bra 	$L__BB0_2;
$L__BB0_42:
	mov.b32 	%r318, 0;
	st.global.v2.u32 	[%rd2+24], {%r318, %r318};
	st.global.u32 	[%rd2+32], %r318;
	mov.b64 	%rd17, 0;
	st.global.u64 	[%rd2+40], %rd17;
	ret;

}
	// .globl	_Z14generate_pathsP17curandStateXORWOWyyyP10Counter128P5PointPjyj
.visible .entry _Z14generate_pathsP17curandStateXORWOWyyyP10Counter128P5PointPjyj(
	.param .u64 .ptr .align 1 _Z14generate_pathsP17curandStateXORWOWyyyP10Counter128P5PointPjyj_param_0,
	.param .u64 _Z14generate_pathsP17curandStateXORWOWyyyP10Counter128P5PointPjyj_param_1,
	.param .u64 _Z14generate_pathsP17curandStateXORWOWyyyP10Counter128P5PointPjyj_param_2,
	.param .u64 _Z14generate_pathsP17curandStateXORWOWyyyP10Counter128P5PointPjyj_param_3,
	.param .u64 .ptr .align 1 _Z14generate_pathsP17curandStateXORWOWyyyP10Counter128P5PointPjyj_param_4,
	.param .u64 .ptr .align 1 _Z14generate_pathsP17curandStateXORWOWyyyP10Counter128P5PointPjyj_param_5,
	.param .u64 .ptr .align 1 _Z14generate_pathsP17curandStateXORWOWyyyP10Counter128P5PointPjyj_param_6,
	.param .u64 _Z14generate_pathsP17curandStateXORWOWyyyP10Counter128P5PointPjyj_param_7,
	.param .u32 _Z14generate_pathsP17curandStateXORWOWyyyP10Counter128P5PointPjyj_param_8
)
{
	.reg .pred 	%p<14>;
	.reg .b32 	%r<75>;
	.reg .b32 	%f<2>;
	.reg .b64 	%rd<69>;
	.reg .b64 	%fd<2>;

	ld.param.u64 	%rd32, [_Z14generate_pathsP17curandStateXORWOWyyyP10Counter128P5PointPjyj_param_0];
	ld.param.u64 	%rd65, [_Z14generate_pathsP17curandStateXORWOWyyyP10Counter128P5PointPjyj_param_1];
	ld.param.u64 	%rd66, [_Z14generate_pathsP17curandStateXORWOWyyyP10Counter128P5PointPjyj_param_2];
	ld.param.u64 	%rd57, [_Z14generate_pathsP17curandStateXORWOWyyyP10Counter128P5PointPjyj_param_3];
	ld.param.u64 	%rd33, [_Z14generate_pathsP17curandStateXORWOWyyyP10Counter128P5PointPjyj_param_5];
	ld.param.u64 	%rd34, [_Z14generate_pathsP17curandStateXORWOWyyyP10Counter128P5PointPjyj_param_6];
	ld.param.u64 	%rd30, [_Z14generate_pathsP17curandStateXORWOWyyyP10Counter128P5PointPjyj_param_7];
	ld.param.u32 	%r32, [_Z14generate_pathsP17curandStateXORWOWyyyP10Counter128P5PointPjyj_param_8];
	cvta.to.global.u64 	%rd1, %rd33;
	cvta.to.global.u64 	%rd2, %rd34;
	cvta.to.global.u64 	%rd35, %rd32;
	mov.u32 	%r33, %ctaid.x;
	mov.u32 	%r34, %ntid.x;
	mov.u32 	%r35, %tid.x;
	mad.lo.s32 	%r36, %r33, %r34, %r35;
	mul.wide.s32 	%rd36, %r36, 48;
	add.s64 	%rd3, %rd35, %rd36;
	ld.global.v2.u32 	{%r68, %r67}, [%rd3];
	ld.global.v2.u32 	{%r66, %r65}, [%rd3+8];
	ld.global.v2.u32 	{%r64, %r63}, [%rd3+16];
	ld.global.v2.u32 	{%r7, %r8}, [%rd3+24];
	ld.global.f32 	%f1, [%rd3+32];
	ld.global.f64 	%fd1, [%rd3+40];
	setp.eq.s64 	%p1, %rd30, 0;
	mov.b64 	%rd68, 0;
	@%p1 bra 	$L__BB1_14;
	mov.b64 	%rd67, 0;
	mov.u64 	%rd60, %rd57;
	mov.u64 	%rd64, %rd66;
	mov.u64 	%rd63, %rd65;
	mov.u32 	%r61, %r65;
$L__BB1_2:
	mov.u32 	%r12, %r61;
	mov.u32 	%r61, %r63;
	mov.u32 	%r13, %r64;
	add.s64 	%rd11, %rd60, 65536;
	setp.lt.u64 	%p2, %rd60, -65536;
	@%p2 bra 	$L__BB1_4;
	add.s64 	%rd64, %rd64, 1;
	setp.eq.s64 	%p3, %rd64, 0;
	add.s64 	%rd38, %rd63, 1;
	and.b64  	%rd39, %rd38, 127;
	selp.b64 	%rd63, %rd39, %rd63, %p3;
$L__BB1_4:
	add.s64 	%rd16, %rd67, 1;
	and.b64  	%rd40, %rd11, 33554431;
	setp.ne.s64 	%p4, %rd40, 0;
	@%p4 bra 	$L__BB1_7;
	atom.global.add.u32 	%r15, [%rd2], 1;
	setp.ge.u32 	%p5, %r15, %r32;
	mov.u32 	%r63, %r61;
	mov.u32 	%r64, %r13;
	mov.u32 	%r65, %r12;
	@%p5 bra 	$L__BB1_13;
	mul.wide.u32 	%rd41, %r15, 40;
	add.s64 	%rd42, %rd1, %rd41;
	st.global.u64 	[%rd42], %rd63;
	st.global.u64 	[%rd42+8], %rd64;
	st.global.u64 	[%rd42+16], %rd11;
	st.global.u64 	[%rd42+24], %rd16;
	mov.b32 	%r37, 0;
	mov.b32 	%r38, 1;
	st.global.v2.b32 	[%rd42+32], {%r38, %r37};
$L__BB1_7:
	shr.u32 	%r39, %r67, 2;
	xor.b32  	%r40, %r39, %r67;
	shl.b32 	%r41, %r61, 4;
	shl.b32 	%r42, %r40, 1;
	xor.b32  	%r43, %r41, %r42;
	xor.b32  	%r44, %r43, %r61;
	xor.b32  	%r64, %r44, %r40;
	add.s32 	%r45, %r68, %r64;
	add.s32 	%r46, %r45, 362437;
	mul.wide.u32 	%rd43, %r46, 4096;
	shr.u32 	%r47, %r66, 2;
	xor.b32  	%r48, %r47, %r66;
	shl.b32 	%r49, %r64, 4;
	shl.b32 	%r50, %r48, 1;
	xor.b32  	%r51, %r50, %r49;
	xor.b32  	%r52, %r51, %r48;
	xor.b32  	%r63, %r52, %r64;
	add.s32 	%r68, %r68, 724874;
	add.s32 	%r53, %r63, %r68;
	and.b32  	%r54, %r53, 4095;
	cvt.u64.u32 	%rd44, %r54;
	add.s64 	%rd45, %rd43, %rd57;
	add.s64 	%rd17, %rd45, %rd44;
	setp.ge.u64 	%p6, %rd17, %rd57;
	@%p6 bra 	$L__BB1_9;
	add.s64 	%rd66, %rd66, 1;
	setp.eq.s64 	%p7, %rd66, 0;
	add.s64 	%rd46, %rd65, 1;
	and.b64  	%rd47, %rd46, 127;
	selp.b64 	%rd65, %rd47, %rd65, %p7;
$L__BB1_9:
	and.b64  	%rd48, %rd17, 33554431;
	setp.ne.s64 	%p8, %rd48, 0;
	@%p8 bra 	$L__BB1_12;
	atom.global.add.u32 	%r19, [%rd2], 1;
	setp.ge.u32 	%p9, %r19, %r32;
	mov.u32 	%r65, %r61;
	mov.u32 	%r66, %r13;
	mov.u32 	%r67, %r12;
	mov.u64 	%rd67, %rd16;
	@%p9 bra 	$L__BB1_13;
	mul.wide.u32 	%rd49, %r19, 40;
	add.s64 	%rd50, %rd1, %rd49;
	st.global.u64 	[%rd50], %rd65;
	st.global.u64 	[%rd50+8], %rd66;
	st.global.u64 	[%rd50+16], %rd17;
	st.global.u64 	[%rd50+24], %rd16;
	mov.b32 	%r55, 0;
	st.global.v2.b32 	[%rd50+32], {%r55, %r55};
$L__BB1_12:
	ld.global.u32 	%r56, [%rd2];
	setp.lt.u32 	%p10, %r56, %r32;
	setp.lt.u64 	%p11, %rd16, %rd30;
	and.pred  	%p12, %p10, %p11;
	mov.u64 	%rd67, %rd16;
	mov.u64 	%rd57, %rd17;
	mov.u64 	%rd60, %rd11;
	mov.u32 	%r66, %r13;
	mov.u32 	%r67, %r12;
	mov.u32 	%r65, %r61;
	@%p12 bra 	$L__BB1_2;
$L__BB1_13:
	shl.b64 	%rd51, %rd16, 16;
	add.s64 	%rd68, %rd51, %rd67;
$L__BB1_14:
	ld.param.u64 	%rd55, [_Z14generate_pathsP17curandStateXORWOWyyyP10Counter128P5PointPjyj_param_4];
	cvta.to.global.u64 	%rd25, %rd55;
	atom.global.add.u64 	%rd52, [%rd25], %rd68;
	not.b64 	%rd53, %rd52;
	setp.le.u64 	%p13, %rd68, %rd53;
	@%p13 bra 	$L__BB1_16;
	atom.global.add.u64 	%rd54, [%rd25+8], 1;
$L__BB1_16:
	st.global.v2.u32 	[%rd3], {%r68, %r67};
	st.global.v2.u32 	[%rd3+8], {%r66, %r65};
	st.global.v2.u32 	[%rd3+16], {%r64, %r63};
	st.global.v2.u32 	[%rd3+24], {%r7, %r8};
	st.global.f32 	[%rd3+32], %f1;
	st.global.f64 	[%rd3+40], %fd1;
	ret;

}


// ===== COMPILED SASS (sm_100) =====

	.target	sm_100

	.elftype	@"ET_EXEC"


//--------------------- .note.nv.tkinfo           --------------------------
	.section	.note.nv.tkinfo,"",@"SHT_NOTE"
	.sectionflags	@"SHF_NOTE_NV_TKINFO"
	.tkinfo
        /*0018*/ 	.word	0x00000002
        /*0030*/ 	.string	""
        /*0030*/ 	.string	"ptxas"
        /*0030*/ 	.string	"Cuda compilation tools, release 13.0, V13.0.88"
        /*0030*/ 	.string	"Build cuda_13.0.r13.0/compiler.36424714_0"
        /*0030*/ 	.string	"-arch sm_100 -m 64 "



//--------------------- .note.nv.cuinfo           --------------------------
	.section	.note.nv.cuinfo,"",@"SHT_NOTE"
	.sectionflags	@"SHF_NOTE_NV_CUINFO"
        /*0018*/ 	.short	0x0002
        /*001a*/ 	.short	0x0064
        /*001c*/ 	.short	0x0082
	.zero		2


//--------------------- .nv.info                  --------------------------
	.section	.nv.info,"",@"SHT_CUDA_INFO"
	.align	4


	//----- nvinfo : EIATTR_REGCOUNT
	.align		4
        /*0000*/ 	.byte	0x04, 0x2f
        /*0002*/ 	.short	(.L_10 - .L_9)
	.align		4
.L_9:
        /*0004*/ 	.word	index@(_Z18init_curand_statesP17curandStateXORWOWy)
        /*0008*/ 	.word	0x0000001f


	//----- nvinfo : EIATTR_FRAME_SIZE
	.align		4
.L_10:
        /*000c*/ 	.byte	0x04, 0x11
        /*000e*/ 	.short	(.L_12 - .L_11)
	.align		4
.L_11:
        /*0010*/ 	.word	index@(_Z18init_curand_statesP17curandStateXORWOWy)
        /*0014*/ 	.word	0x00000000


	//----- nvinfo : EIATTR_REGCOUNT
	.align		4
.L_12:
        /*0018*/ 	.byte	0x04, 0x2f
        /*001a*/ 	.short	(.L_14 - .L_13)
	.align		4
.L_13:
        /*001c*/ 	.word	index@(_Z14generate_pathsP17curandStateXORWOWyyyP10Counter128P5PointPjyj)
        /*0020*/ 	.word	0x00000028


	//----- nvinfo : EIATTR_FRAME_SIZE
	.align		4
.L_14:
        /*0024*/ 	.byte	0x04, 0x11
        /*0026*/ 	.short	(.L_16 - .L_15)
	.align		4
.L_15:
        /*0028*/ 	.word	index@(_Z14generate_pathsP17curandStateXORWOWyyyP10Counter128P5PointPjyj)
        /*002c*/ 	.word	0x00000000


	//----- nvinfo : EIATTR_MIN_STACK_SIZE
	.align		4
.L_16:
        /*0030*/ 	.byte	0x04, 0x12
        /*0032*/ 	.short	(.L_18 - .L_17)
	.align		4
.L_17:
        /*0034*/ 	.word	index@(_Z14generate_pathsP17curandStateXORWOWyyyP10Counter128P5PointPjyj)
        /*0038*/ 	.word	0x00000000


	//----- nvinfo : EIATTR_MIN_STACK_SIZE
	.align		4
.L_18:
        /*003c*/ 	.byte	0x04, 0x12
        /*003e*/ 	.short	(.L_20 - .L_19)
	.align		4
.L_19:
        /*0040*/ 	.word	index@(_Z18init_curand_statesP17curandStateXORWOWy)
        /*0044*/ 	.word	0x00000000
.L_20:


//--------------------- .nv.compat                --------------------------
	.section	.nv.compat,"",@"SHT_CUDA_COMPAT_INFO"
	.align	4
        /*0000*/ 	.byte	0x02, 0x09, 0x00, 0x00, 0x02, 0x02, 0x01, 0x00, 0x02, 0x05, 0x05, 0x00, 0x03, 0x07, 0x01, 0x01
        /*0010*/ 	.byte	0x02, 0x03, 0x00, 0x00, 0x02, 0x06, 0x01, 0x00, 0x04, 0x0b, 0x08, 0x00, 0x09, 0x00, 0x00, 0x00
        /*0020*/ 	.byte	0x00, 0x00, 0x00, 0x00


//--------------------- .nv.info._Z14generate_pathsP17curandStateXORWOWyyyP10Counter128P5PointPjyj --------------------------
	.section	.nv.info._Z14generate_pathsP17curandStateXORWOWyyyP10Counter128P5PointPjyj,"",@"SHT_CUDA_INFO"
	.sectionflags	@""
	.align	4


	//----- nvinfo : EIATTR_CUDA_API_VERSION
	.align		4
        /*0000*/ 	.byte	0x04, 0x37
        /*0002*/ 	.short	(.L_22 - .L_21)
.L_21:
        /*0004*/ 	.word	0x00000082


	//----- nvinfo : EIATTR_KPARAM_INFO
	.align		4
.L_22:
        /*0008*/ 	.byte	0x04, 0x17
        /*000a*/ 	.short	(.L_24 - .L_23)
.L_23:
        /*000c*/ 	.word	0x00000000
        /*0010*/ 	.short	0x0008
        /*0012*/ 	.short	0x0040
        /*0014*/ 	.byte	0x00, 0xf0, 0x11, 0x00


	//----- nvinfo : EIATTR_KPARAM_INFO
	.align		4
.L_24:
        /*0018*/ 	.byte	0x04, 0x17
        /*001a*/ 	.short	(.L_26 - .L_25)
.L_25:
        /*001c*/ 	.word	0x00000000
        /*0020*/ 	.short	0x0007
        /*0022*/ 	.short	0x0038
        /*0024*/ 	.byte	0x00, 0xf0, 0x21, 0x00


	//----- nvinfo : EIATTR_KPARAM_INFO
	.align		4
.L_26:
        /*0028*/ 	.byte	0x04, 0x17
        /*002a*/ 	.short	(.L_28 - .L_27)
.L_27:
        /*002c*/ 	.word	0x00000000
        /*0030*/ 	.short	0x0006
        /*0032*/ 	.short	0x0030
        /*0034*/ 	.byte	0x00, 0xf5, 0x21, 0x00


	//----- nvinfo : EIATTR_KPARAM_INFO
	.align		4
.L_28:
        /*0038*/ 	.byte	0x04, 0x17
        /*003a*/ 	.short	(.L_30 - .L_29)
.L_29:
        /*003c*/ 	.word	0x00000000
        /*0040*/ 	.short	0x0005
        /*0042*/ 	.short	0x0028
        /*0044*/ 	.byte	0x00, 0xf5, 0x21, 0x00


	//----- nvinfo : EIATTR_KPARAM_INFO
	.align		4
.L_30:
        /*0048*/ 	.byte	0x04, 0x17
        /*004a*/ 	.short	(.L_32 - .L_31)
.L_31:
        /*004c*/ 	.word	0x00000000
        /*0050*/ 	.short	0x0004
        /*0052*/ 	.short	0x0020
        /*0054*/ 	.byte	0x00, 0xf5, 0x21, 0x00


	//----- nvinfo : EIATTR_KPARAM_INFO
	.align		4
.L_32:
        /*0058*/ 	.byte	0x04, 0x17
        /*005a*/ 	.short	(.L_34 - .L_33)
.L_33:
        /*005c*/ 	.word	0x00000000
        /*0060*/ 	.short	0x0003
        /*0062*/ 	.short	0x0018
        /*0064*/ 	.byte	0x00, 0xf0, 0x21, 0x00


	//----- nvinfo : EIATTR_KPARAM_INFO
	.align		4
.L_34:
        /*0068*/ 	.byte	0x04, 0x17
        /*006a*/ 	.short	(.L_36 - .L_35)
.L_35:
        /*006c*/ 	.word	0x00000000
        /*0070*/ 	.short	0x0002
        /*0072*/ 	.short	0x0010
        /*0074*/ 	.byte	0x00, 0xf0, 0x21, 0x00


	//----- nvinfo : EIATTR_KPARAM_INFO
	.align		4
.L_36:
        /*0078*/ 	.byte	0x04, 0x17
        /*007a*/ 	.short	(.L_38 - .L_37)
.L_37:
        /*007c*/ 	.word	0x00000000
        /*0080*/ 	.short	0x0001
        /*0082*/ 	.short	0x0008
        /*0084*/ 	.byte	0x00, 0xf0, 0x21, 0x00


	//----- nvinfo : EIATTR_KPARAM_INFO
	.align		4
.L_38:
        /*0088*/ 	.byte	0x04, 0x17
        /*008a*/ 	.short	(.L_40 - .L_39)
.L_39:
        /*008c*/ 	.word	0x00000000
        /*0090*/ 	.short	0x0000
        /*0092*/ 	.short	0x0000
        /*0094*/ 	.byte	0x00, 0xf5, 0x21, 0x00


	//----- nvinfo : EIATTR_SPARSE_MMA_MASK
	.align		4
.L_40:
        /*0098*/ 	.byte	0x03, 0x50
        /*009a*/ 	.short	0x0000


	//----- nvinfo : EIATTR_MAXREG_COUNT
	.align		4
        /*009c*/ 	.byte	0x03, 0x1b
        /*009e*/ 	.short	0x00ff


	//----- nvinfo : EIATTR_MERCURY_ISA_VERSION
	.align		4
        /*00a0*/ 	.byte	0x03, 0x5f
        /*00a2*/ 	.short	0x0101


	//----- nvinfo : EIATTR_INT_WARP_WIDE_INSTR_OFFSETS
	.align		4
        /*00a4*/ 	.byte	0x04, 0x31
        /*00a6*/ 	.short	(.L_42 - .L_41)


	//   ....[0]....
.L_41:
        /*00a8*/ 	.word	0x000003f0


	//   ....[1]....
        /*00ac*/ 	.word	0x00000490


	//   ....[2]....
        /*00b0*/ 	.word	0x000007b0


	//   ....[3]....
        /*00b4*/ 	.word	0x00000890


	//   ....[4]....
        /*00b8*/ 	.word	0x00000b20


	//----- nvinfo : EIATTR_VRC_CTA_INIT_COUNT
	.align		4
.L_42:
        /*00bc*/ 	.byte	0x02, 0x4a
	.zero		1
	.zero		1


	//----- nvinfo : EIATTR_EXIT_INSTR_OFFSETS
	.align		4
        /*00c0*/ 	.byte	0x04, 0x1c
        /*00c2*/ 	.short	(.L_44 - .L_43)


	//   ....[0]....
.L_43:
        /*00c4*/ 	.word	0x00000c80


	//----- nvinfo : EIATTR_CRS_STACK_SIZE
	.align		4
.L_44:
        /*00c8*/ 	.byte	0x04, 0x1e
        /*00ca*/ 	.short	(.L_46 - .L_45)
.L_45:
        /*00cc*/ 	.word	0x00000000


	//----- nvinfo : EIATTR_CBANK_PARAM_SIZE
	.align		4
.L_46:
        /*00d0*/ 	.byte	0x03, 0x19
        /*00d2*/ 	.short	0x0044


	//----- nvinfo : EIATTR_PARAM_CBANK
	.align		4
        /*00d4*/ 	.byte	0x04, 0x0a
        /*00d6*/ 	.short	(.L_48 - .L_47)
	.align		4
.L_47:
        /*00d8*/ 	.word	index@(.nv.constant0._Z14generate_pathsP17curandStateXORWOWyyyP10Counter128P5PointPjyj)
        /*00dc*/ 	.short	0x0380
        /*00de*/ 	.short	0x0044


	//----- nvinfo : EIATTR_SW_WAR
	.align		4
.L_48:
        /*00e0*/ 	.byte	0x04, 0x36
        /*00e2*/ 	.short	(.L_50 - .L_49)
.L_49:
        /*00e4*/ 	.word	0x00000008
.L_50:


//--------------------- .nv.info._Z18init_curand_statesP17curandStateXORWOWy --------------------------
	.section	.nv.info._Z18init_curand_statesP17curandStateXORWOWy,"",@"SHT_CUDA_INFO"
	.sectionflags	@""
	.align	4


	//----- nvinfo : EIATTR_CUDA_API_VERSION
	.align		4
        /*0000*/ 	.byte	0x04, 0x37
        /*0002*/ 	.short	(.L_52 - .L_51)
.L_51:
        /*0004*/ 	.word	0x00000082


	//----- nvinfo : EIATTR_KPARAM_INFO
	.align		4
.L_52:
        /*0008*/ 	.byte	0x04, 0x17
        /*000a*/ 	.short	(.L_54 - .L_53)
.L_53:
        /*000c*/ 	.word	0x00000000
        /*0010*/ 	.short	0x0001
        /*0012*/ 	.short	0x0008
        /*0014*/ 	.byte	0x00, 0xf0, 0x21, 0x00


	//----- nvinfo : EIATTR_KPARAM_INFO
	.align		4
.L_54:
        /*0018*/ 	.byte	0x04, 0x17
        /*001a*/ 	.short	(.L_56 - .L_55)
.L_55:
        /*001c*/ 	.word	0x00000000
        /*0020*/ 	.short	0x0000
        /*0022*/ 	.short	0x0000
        /*0024*/ 	.byte	0x00, 0xf5, 0x21, 0x00


	//----- nvinfo : EIATTR_SPARSE_MMA_MASK
	.align		4
.L_56:
        /*0028*/ 	.byte	0x03, 0x50
        /*002a*/ 	.short	0x0000


	//----- nvinfo : EIATTR_MAXREG_COUNT
	.align		4
        /*002c*/ 	.byte	0x03, 0x1b
        /*002e*/ 	.short	0x00ff


	//----- nvinfo : EIATTR_MERCURY_ISA_VERSION
	.align		4
        /*0030*/ 	.byte	0x03, 0x5f
        /*0032*/ 	.short	0x0101


	//----- nvinfo : EIATTR_VRC_CTA_INIT_COUNT
	.align		4
        /*0034*/ 	.byte	0x02, 0x4a
	.zero		1
	.zero		1


	//----- nvinfo : EIATTR_EXIT_INSTR_OFFSETS
	.align		4
        /*0038*/ 	.byte	0x04, 0x1c
        /*003a*/ 	.short	(.L_58 - .L_57)


	//   ....[0]....
.L_57:
        /*003c*/ 	.word	0x00000ed0


	//----- nvinfo : EIATTR_CRS_STACK_SIZE
	.align		4
.L_58:
        /*0040*/ 	.byte	0x04, 0x1e
        /*0042*/ 	.short	(.L_60 - .L_59)
.L_59:
        /*0044*/ 	.word	0x00000000


	//----- nvinfo : EIATTR_CBANK_PARAM_SIZE
	.align		4
.L_60:
        /*0048*/ 	.byte	0x03, 0x19
        /*004a*/ 	.short	0x0010


	//----- nvinfo : EIATTR_PARAM_CBANK
	.align		4
        /*004c*/ 	.byte	0x04, 0x0a
        /*004e*/ 	.short	(.L_62 - .L_61)
	.align		4
.L_61:
        /*0050*/ 	.word	index@(.nv.constant0._Z18init_curand_statesP17curandStateXORWOWy)
        /*0054*/ 	.short	0x0380
        /*0056*/ 	.short	0x0010


	//----- nvinfo : EIATTR_SW_WAR
	.align		4
.L_62:
        /*0058*/ 	.byte	0x04, 0x36
        /*005a*/ 	.short	(.L_64 - .L_63)
.L_63:
        /*005c*/ 	.word	0x00000008
.L_64:


//--------------------- .nv.callgraph             --------------------------
	.section	.nv.callgraph,"",@"SHT_CUDA_CALLGRAPH"
	.align	4
	.sectionentsize	8
	.align		4
        /*0000*/ 	.word	0x00000000
	.align		4
        /*0004*/ 	.word	0xffffffff
	.align		4
        /*0008*/ 	.word	0x00000000
	.align		4
        /*000c*/ 	.word	0xfffffffe
	.align		4
        /*0010*/ 	.word	0x00000000
	.align		4
        /*0014*/ 	.word	0xfffffffd
	.align		4
        /*0018*/ 	.word	0x00000000
	.align		4
        /*001c*/ 	.word	0xfffffffc


//--------------------- .nv.constant4             --------------------------
	.section	.nv.constant4,"a",@progbits
	.align	8
	.align		8
.nv.constant4:
        /*0000*/ 	.dword	precalc_xorwow_matrix
	.align		8
        /*0008*/ 	.dword	precalc_xorwow_offset_matrix
	.align		8
        /*0010*/ 	.dword	mrg32k3aM1
	.align		8
        /*0018*/ 	.dword	mrg32k3aM2
	.align		8
        /*0020*/ 	.dword	mrg32k3aM1SubSeq
	.align		8
        /*0028*/ 	.dword	mrg32k3aM2SubSeq
	.align		8
        /*0030*/ 	.dword	mrg32k3aM1Seq
	.align		8
        /*0038*/ 	.dword	mrg32k3aM2Seq


//--------------------- .nv.constant3             --------------------------
	.section	.nv.constant3,"a",@progbits
	.align	8
.nv.constant3:
	.type		__cr_lgamma_table,@object
	.size		__cr_lgamma_table,(.L_8 - __cr_lgamma_table)
__cr_lgamma_table:
        /*0000*/ 	.byte	0x00, 0x00, 0x00, 0x00, 0x00, 0x00, 0x00, 0x00, 0x00, 0x00, 0x00, 0x00, 0x00, 0x00, 0x00, 0x00
        /*0010*/ 	.byte	0xef, 0x39, 0xfa, 0xfe, 0x42, 0x2e, 0xe6, 0x3f, 0x02, 0x20, 0x2a, 0xfa, 0x0b, 0xab, 0xfc, 0x3f
        /*0020*/ 	.byte	0xf9, 0x2c, 0x92, 0x7c, 0xa7, 0x6c, 0x09, 0x40, 0xc9, 0x79, 0x44, 0x3c, 0x64, 0x26, 0x13, 0x40
        /*0030*/ 	.byte	0xca, 0x01, 0xcf, 0x3a, 0x27, 0x51, 0x1a, 0x40, 0x30, 0xcc, 0x2d, 0xf3, 0xe1, 0x0c, 0x21, 0x40
        /*0040*/ 	.byte	0x0d, 0xb7, 0xfc, 0x82, 0x8e, 0x35, 0x25, 0x40
.L_8:


//--------------------- .text._Z14generate_pathsP17curandStateXORWOWyyyP10Counter128P5PointPjyj --------------------------
	.section	.text._Z14generate_pathsP17curandStateXORWOWyyyP10Counter128P5PointPjyj,"ax",@progbits
	.align	128
        .global         _Z14generate_pathsP17curandStateXORWOWyyyP10Counter128P5PointPjyj
        .type           _Z14generate_pathsP17curandStateXORWOWyyyP10Counter128P5PointPjyj,@function
        .size           _Z14generate_pathsP17curandStateXORWOWyyyP10Counter128P5PointPjyj,(.L_x_20 - _Z14generate_pathsP17curandStateXORWOWyyyP10Counter128P5PointPjyj)
        .other          _Z14generate_pathsP17curandStateXORWOWyyyP10Counter128P5PointPjyj,@"STO_CUDA_ENTRY STV_DEFAULT"
_Z14generate_pathsP17curandStateXORWOWyyyP10Counter128P5PointPjyj:
.text._Z14generate_pathsP17curandStateXORWOWyyyP10Counter128P5PointPjyj:
[----:B------:R-:W-:Y:S01]  /*0000*/  LDC R1, c[0x0][0x37c] ;  /* 0x0000df00ff017b82 */ /* 0x000fe20000000800 */
[----:B------:R-:W0:Y:S07]  /*0010*/  S2R R0, SR_TID.X ;  /* 0x0000000000007919 */ /* 0x000e2e0000002100 */
[----:B------:R-:W0:Y:S01]  /*0020*/  S2UR UR4, SR_CTAID.X ;  /* 0x00000000000479c3 */ /* 0x000e220000002500 */
[----:B------:R-:W1:Y:S07]  /*0030*/  LDCU.64 UR10, c[0x0][0x358] ;  /* 0x00006b00ff0a77ac */ /* 0x000e6e0008000a00 */
[----:B------:R-:W0:Y:S08]  /*0040*/  LDC R3, c[0x0][0x360] ;  /* 0x0000d800ff037b82 */ /* 0x000e300000000800 */
[----:B------:R-:W2:Y:S01]  /*0050*/  LDC.64 R10, c[0x0][0x380] ;  /* 0x0000e000ff0a7b82 */ /* 0x000ea20000000a00 */
[----:B0-----:R-:W-:Y:S01]  /*0060*/  IMAD R3, R3, UR4, R0 ;  /* 0x0000000403037c24 */ /* 0x001fe2000f8e0200 */
[----:B------:R-:W0:Y:S03]  /*0070*/  LDCU.64 UR4, c[0x0][0x3b8] ;  /* 0x00007700ff0477ac */ /* 0x000e260008000a00 */
[----:B--2---:R-:W-:-:S05]  /*0080*/  IMAD.WIDE R10, R3, 0x30, R10 ;  /* 0x00000030030a7825 */ /* 0x004fca00078e020a */
[----:B-1----:R1:W5:Y:S04]  /*0090*/  LDG.E R0, desc[UR10][R10.64+0x20] ;  /* 0x0000200a0a007981 */ /* 0x002368000c1e1900 */
[----:B------:R1:W5:Y:S04]  /*00a0*/  LDG.E.64 R12, desc[UR10][R10.64+0x28] ;  /* 0x0000280a0a0c7981 */ /* 0x000368000c1e1b00 */
[----:B------:R1:W5:Y:S04]  /*00b0*/  LDG.E.64 R14, desc[UR10][R10.64] ;  /* 0x0000000a0a0e7981 */ /* 0x000368000c1e1b00 */
[----:B------:R1:W5:Y:S04]  /*00c0*/  LDG.E.64 R16, desc[UR10][R10.64+0x8] ;  /* 0x0000080a0a107981 */ /* 0x000368000c1e1b00 */
[----:B------:R1:W5:Y:S04]  /*00d0*/  LDG.E.64 R24, desc[UR10][R10.64+0x10] ;  /* 0x0000100a0a187981 */ /* 0x000368000c1e1b00 */
[----:B------:R1:W5:Y:S01]  /*00e0*/  LDG.E.64 R18, desc[UR10][R10.64+0x18] ;  /* 0x0000180a0a127981 */ /* 0x000362000c1e1b00 */
[----:B0-----:R-:W-:Y:S01]  /*00f0*/  UISETP.NE.U32.AND UP0, UPT, UR4, URZ, UPT ;  /* 0x000000ff0400728c */ /* 0x001fe2000bf05070 */
[----:B------:R-:W-:-:S03]  /*0100*/  CS2R R4, SRZ ;  /* 0x0000000000047805 */ /* 0x000fc6000001ff00 */
[----:B------:R-:W-:-:S09]  /*0110*/  UISETP.NE.AND.EX UP0, UPT, UR5, URZ, UPT, UP0 ;  /* 0x000000ff0500728c */ /* 0x000fd2000bf05300 */
[----:B-1----:R-:W-:Y:S05]  /*0120*/  BRA.U !UP0, `(.L_x_0) ;  /* 0x0000000908547547 */ /* 0x002fea000b800000 */
[----:B------:R-:W0:Y:S01]  /*0130*/  LDCU.64 UR8, c[0x0][0x398] ;  /* 0x00007300ff0877ac */ /* 0x000e220008000a00 */
[----:B------:R-:W-:Y:S01]  /*0140*/  BSSY B0, `(.L_x_1) ;  /* 0x0000091000007945 */ /* 0x000fe20003800000 */
[----:B-----5:R-:W-:Y:S01]  /*0150*/  IMAD.MOV.U32 R30, RZ, RZ, R17 ;  /* 0x000000ffff1e7224 */ /* 0x020fe200078e0011 */
[----:B------:R-:W1:Y:S01]  /*0160*/  LDCU.64 UR6, c[0x0][0x390] ;  /* 0x00007200ff0677ac */ /* 0x000e620008000a00 */
[----:B------:R-:W-:Y:S02]  /*0170*/  IMAD.MOV.U32 R37, RZ, RZ, RZ ;  /* 0x000000ffff257224 */ /* 0x000fe400078e00ff */
[----:B------:R-:W-:Y:S01]  /*0180*/  IMAD.MOV.U32 R33, RZ, RZ, RZ ;  /* 0x000000ffff217224 */ /* 0x000fe200078e00ff */
[----:B------:R-:W2:Y:S01]  /*0190*/  LDCU.64 UR4, c[0x0][0x388] ;  /* 0x00007100ff0477ac */ /* 0x000ea20008000a00 */
[----:B------:R-:W3:Y:S01]  /*01a0*/  LDCU UR12, c[0x0][0x3c0] ;  /* 0x00007800ff0c77ac */ /* 0x000ee20008000800 */
[----:B------:R-:W4:Y:S01]  /*01b0*/  LDCU.64 UR14, c[0x0][0x3b8] ;  /* 0x00007700ff0e77ac */ /* 0x000f220008000a00 */
[----:B0-----:R-:W-:-:S02]  /*01c0*/  IMAD.U32 R2, RZ, RZ, UR8 ;  /* 0x00000008ff027e24 */ /* 0x001fc4000f8e00ff */
[----:B------:R-:W-:Y:S02]  /*01d0*/  IMAD.U32 R3, RZ, RZ, UR9 ;  /* 0x00000009ff037e24 */ /* 0x000fe4000f8e00ff */
[----:B------:R-:W-:Y:S02]  /*01e0*/  IMAD.U32 R20, RZ, RZ, UR8 ;  /* 0x00000008ff147e24 */ /* 0x000fe4000f8e00ff */
[----:B------:R-:W-:Y:S02]  /*01f0*/  IMAD.U32 R21, RZ, RZ, UR9 ;  /* 0x00000009ff157e24 */ /* 0x000fe4000f8e00ff */
[----:B-1----:R-:W-:Y:S01]  /*0200*/  IMAD.U32 R4, RZ, RZ, UR6 ;  /* 0x00000006ff047e24 */ /* 0x002fe2000f8e00ff */
[----:B--2---:R-:W-:Y:S01]  /*0210*/  MOV R8, UR4 ;  /* 0x0000000400087c02 */ /* 0x004fe20008000f00 */
[----:B------:R-:W-:Y:S02]  /*0220*/  IMAD.U32 R5, RZ, RZ, UR7 ;  /* 0x00000007ff057e24 */ /* 0x000fe4000f8e00ff */
[----:B------:R-:W-:-:S02]  /*0230*/  IMAD.U32 R6, RZ, RZ, UR6 ;  /* 0x00000006ff067e24 */ /* 0x000fc4000f8e00ff */
[----:B------:R-:W-:Y:S02]  /*0240*/  IMAD.U32 R7, RZ, RZ, UR7 ;  /* 0x00000007ff077e24 */ /* 0x000fe4000f8e00ff */
[----:B------:R-:W-:Y:S02]  /*0250*/  IMAD.U32 R9, RZ, RZ, UR5 ;  /* 0x00000005ff097e24 */ /* 0x000fe4000f8e00ff */
[----:B------:R-:W-:Y:S02]  /*0260*/  IMAD.U32 R28, RZ, RZ, UR4 ;  /* 0x00000004ff1c7e24 */ /* 0x000fe4000f8e00ff */
[----:B---34-:R-:W-:-:S07]  /*0270*/  IMAD.U32 R29, RZ, RZ, UR5 ;  /* 0x00000005ff1d7e24 */ /* 0x018fce000f8e00ff */
.L_x_7:
[C---:B------:R-:W-:Y:S01]  /*0280*/  ISETP.GE.U32.AND P1, PT, R20.reuse, -0x10000, PT ;  /* 0xffff00001400780c */ /* 0x040fe20003f26070 */
[----:B------:R-:W-:Y:S05]  /*0290*/  YIELD ;  /* 0x0000000000007946 */ /* 0x000fea0003800000 */
[----:B------:R-:W-:Y:S01]  /*02a0*/  ISETP.GE.U32.AND.EX P1, PT, R21, -0x1, PT, P1 ;  /* 0xffffffff1500780c */ /* 0x000fe20003f26110 */
[----:B------:R-:W-:Y:S01]  /*02b0*/  BSSY.RELIABLE B1, `(.L_x_2) ;  /* 0x000002d000017945 */ /* 0x000fe20003800100 */
[----:B------:R-:W-:Y:S01]  /*02c0*/  IADD3 R20, P3, PT, R20, 0x10000, RZ ;  /* 0x0001000014147810 */ /* 0x000fe20007f7e0ff */
[----:B------:R-:W-:Y:S02]  /*02d0*/  IMAD.MOV.U32 R31, RZ, RZ, R30 ;  /* 0x000000ffff1f7224 */ /* 0x000fe400078e001e */
[----:B------:R-:W-:-:S02]  /*02e0*/  IMAD.MOV.U32 R32, RZ, RZ, R24 ;  /* 0x000000ffff207224 */ /* 0x000fc400078e0018 */
[----:B------:R-:W-:Y:S01]  /*02f0*/  IMAD.X R21, RZ, RZ, R21, P3 ;  /* 0x000000ffff157224 */ /* 0x000fe200018e0615 */
[----:B------:R-:W-:Y:S01]  /*0300*/  LOP3.LUT P3, RZ, R20, 0x1ffffff, RZ, 0xc0, !PT ;  /* 0x01ffffff14ff7812 */ /* 0x000fe2000786c0ff */
[----:B------:R-:W-:-:S04]  /*0310*/  IMAD.MOV.U32 R30, RZ, RZ, R25 ;  /* 0x000000ffff1e7224 */ /* 0x000fc800078e0019 */
[----:B------:R-:W-:Y:S01]  /*0320*/  @P1 IADD3 R6, P0, PT, R6, 0x1, RZ ;  /* 0x0000000106061810 */ /* 0x000fe20007f1e0ff */
[----:B------:R-:W-:-:S03]  /*0330*/  @P1 VIADD R17, R28, 0x1 ;  /* 0x000000011c111836 */ /* 0x000fc60000000000 */
[----:B------:R-:W-:Y:S02]  /*0340*/  @P1 IADD3.X R7, PT, PT, RZ, R7, RZ, P0, !PT ;  /* 0x00000007ff071210 */ /* 0x000fe400007fe4ff */
[----:B------:R-:W-:Y:S02]  /*0350*/  @P1 ISETP.NE.U32.AND P2, PT, R6, RZ, PT ;  /* 0x000000ff0600120c */ /* 0x000fe40003f45070 */
[----:B------:R-:W-:Y:S02]  /*0360*/  PLOP3.LUT P0, PT, PT, PT, PT, 0x80, 0x8 ;  /* 0x000000000008781c */ /* 0x000fe40003f0f070 */
[----:B------:R-:W-:-:S04]  /*0370*/  @P1 ISETP.NE.AND.EX P2, PT, R7, RZ, PT, P2 ;  /* 0x000000ff0700120c */ /* 0x000fc80003f45320 */
[----:B------:R-:W-:Y:S02]  /*0380*/  @P1 PLOP3.LUT P0, PT, P2, PT, PT, 0x80, 0x8 ;  /* 0x000000000008181c */ /* 0x000fe4000170f070 */
[----:B------:R-:W-:-:S11]  /*0390*/  @P1 SEL R29, R29, RZ, P2 ;  /* 0x000000ff1d1d1207 */ /* 0x000fd60001000000 */
[----:B------:R-:W-:Y:S02]  /*03a0*/  @!P0 LOP3.LUT R28, R17, 0x7f, RZ, 0xc0, !PT ;  /* 0x0000007f111c8812 */ /* 0x000fe400078ec0ff */
[----:B------:R-:W-:-:S05]  /*03b0*/  IADD3 R22, P0, PT, R37, 0x1, RZ ;  /* 0x0000000125167810 */ /* 0x000fca0007f1e0ff */
[----:B------:R-:W-:Y:S01]  /*03c0*/  IMAD.X R23, RZ, RZ, R33, P0 ;  /* 0x000000ffff177224 */ /* 0x000fe200000e0621 */
[----:B------:R-:W-:Y:S07]  /*03d0*/  @P3 BRA `(.L_x_3) ;  /* 0x0000000000683947 */ /* 0x000fee0003800000 */
[----:B------:R-:W0:Y:S01]  /*03e0*/  S2R R17, SR_LANEID ;  /* 0x0000000000117919 */ /* 0x000e220000000000 */
[----:B------:R-:W-:Y:S01]  /*03f0*/  VOTEU.ANY UR4, UPT, PT ;  /* 0x0000000000047886 */ /* 0x000fe200038e0100 */
[----:B------:R-:W1:Y:S01]  /*0400*/  LDC.64 R26, c[0x0][0x3b0] ;  /* 0x0000ec00ff1a7b82 */ /* 0x000e620000000a00 */
[----:B------:R-:W0:Y:S08]  /*0410*/  FLO.U32 R36, UR4 ;  /* 0x0000000400247d00 */ /* 0x000e3000080e0000 */
[----:B------:R-:W1:Y:S01]  /*0420*/  POPC R34, UR4 ;  /* 0x0000000400227d09 */ /* 0x000e620008000000 */
[----:B0-----:R-:W-:-:S13]  /*0430*/  ISETP.EQ.U32.AND P0, PT, R36, R17, PT ;  /* 0x000000112400720c */ /* 0x001fda0003f02070 */
[----:B-1----:R-:W2:Y:S01]  /*0440*/  @P0 ATOMG.E.ADD.STRONG.GPU PT, R27, desc[UR10][R26.64], R34 ;  /* 0x800000221a1b09a8 */ /* 0x002ea200081ef10a */
[----:B------:R-:W-:Y:S01]  /*0450*/  IMAD.MOV.U32 R25, RZ, RZ, R30 ;  /* 0x000000ffff197224 */ /* 0x000fe200078e001e */
[----:B------:R-:W0:Y:S02]  /*0460*/  S2R R17, SR_LTMASK ;  /* 0x0000000000117919 */ /* 0x000e240000003900 */
[----:B0-----:R-:W-:-:S06]  /*0470*/  LOP3.LUT R17, R17, UR4, RZ, 0xc0, !PT ;  /* 0x0000000411117c12 */ /* 0x001fcc000f8ec0ff */
[----:B------:R-:W0:Y:S01]  /*0480*/  POPC R17, R17 ;  /* 0x0000001100117309 */ /* 0x000e220000000000 */
[----:B--2---:R-:W0:Y:S02]  /*0490*/  SHFL.IDX PT, R35, R27, R36, 0x1f ;  /* 0x00001f241b237589 */ /* 0x004e2400000e0000 */
[----:B0-----:R-:W-:Y:S01]  /*04a0*/  IADD3 R35, PT, PT, R35, R17, RZ ;  /* 0x0000001123237210 */ /* 0x001fe20007ffe0ff */
[----:B------:R-:W-:-:S03]  /*04b0*/  IMAD.MOV.U32 R17, RZ, RZ, R31 ;  /* 0x000000ffff117224 */ /* 0x000fc600078e001f */
[----:B------:R-:W-:-:S13]  /*04c0*/  ISETP.GE.U32.AND P0, PT, R35, UR12, PT ;  /* 0x0000000c23007c0c */ /* 0x000fda000bf06070 */
[----:B------:R-:W-:Y:S05]  /*04d0*/  @P0 BREAK.RELIABLE B1 ;  /* 0x0000000000010942 */ /* 0x000fea0003800100 */
[----:B------:R-:W-:Y:S05]  /*04e0*/  @P0 BRA `(.L_x_4) ;  /* 0x0000000400580947 */ /* 0x000fea0003800000 */
[----:B------:R-:W0:Y:S01]  /*04f0*/  LDC.64 R24, c[0x0][0x3a8] ;  /* 0x0000ea00ff187b82 */ /* 0x000e220000000a00 */
[----:B------:R-:W-:Y:S02]  /*0500*/  IMAD.MOV.U32 R26, RZ, RZ, 0x1 ;  /* 0x00000001ff1a7424 */ /* 0x000fe400078e00ff */
[----:B------:R-:W-:Y:S02]  /*0510*/  IMAD.MOV.U32 R27, RZ, RZ, RZ ;  /* 0x000000ffff1b7224 */ /* 0x000fe400078e00ff */
[----:B0-----:R-:W-:-:S05]  /*0520*/  IMAD.WIDE.U32 R24, R35, 0x28, R24 ;  /* 0x0000002823187825 */ /* 0x001fca00078e0018 */
[----:B------:R0:W-:Y:S04]  /*0530*/  STG.E.64 desc[UR10][R24.64], R28 ;  /* 0x0000001c18007986 */ /* 0x0001e8000c101b0a */
[----:B------:R0:W-:Y:S04]  /*0540*/  STG.E.64 desc[UR10][R24.64+0x8], R6 ;  /* 0x0000080618007986 */ /* 0x0001e8000c101b0a */
[----:B------:R0:W-:Y:S04]  /*0550*/  STG.E.64 desc[UR10][R24.64+0x10], R20 ;  /* 0x0000101418007986 */ /* 0x0001e8000c101b0a */
[----:B------:R0:W-:Y:S04]  /*0560*/  STG.E.64 desc[UR10][R24.64+0x18], R22 ;  /* 0x0000181618007986 */ /* 0x0001e8000c101b0a */
[----:B------:R0:W-:Y:S02]  /*0570*/  STG.E.64 desc[UR10][R24.64+0x20], R26 ;  /* 0x0000201a18007986 */ /* 0x0001e4000c101b0a */
.L_x_3:
[----:B------:R-:W-:Y:S05]  /*0580*/  BSYNC.RELIABLE B1 ;  /* 0x0000000000017941 */ /* 0x000fea0003800100 */
.L_x_2:
[----:B0-----:R-:W-:Y:S01]  /*0590*/  SHF.R.U32.HI R24, RZ, 0x2, R15 ;  /* 0x00000002ff187819 */ /* 0x001fe2000001160f */
[----:B------:R-:W-:Y:S01]  /*05a0*/  BSSY.RELIABLE B1, `(.L_x_5) ;  /* 0x000003d000017945 */ /* 0x000fe20003800100 */
[----:B------:R-:W-:Y:S02]  /*05b0*/  SHF.R.U32.HI R25, RZ, 0x2, R16 ;  /* 0x00000002ff197819 */ /* 0x000fe40000011610 */
[----:B------:R-:W-:Y:S01]  /*05c0*/  LOP3.LUT R24, R24, R15, RZ, 0x3c, !PT ;  /* 0x0000000f18187212 */ /* 0x000fe200078e3cff */
[----:B------:R-:W-:Y:S01]  /*05d0*/  IMAD.SHL.U32 R15, R30, 0x10, RZ ;  /* 0x000000101e0f7824 */ /* 0x000fe200078e00ff */
[----:B------:R-:W-:-:S03]  /*05e0*/  LOP3.LUT R25, R25, R16, RZ, 0x3c, !PT ;  /* 0x0000001019197212 */ /* 0x000fc600078e3cff */
[----:B------:R-:W-:-:S05]  /*05f0*/  IMAD.SHL.U32 R17, R24, 0x2, RZ ;  /* 0x0000000218117824 */ /* 0x000fca00078e00ff */
[----:B------:R-:W-:-:S04]  /*0600*/  LOP3.LUT R15, R30, R15, R17, 0x96, !PT ;  /* 0x0000000f1e0f7212 */ /* 0x000fc800078e9611 */
[----:B------:R-:W-:Y:S02]  /*0610*/  LOP3.LUT R24, R15, R24, RZ, 0x3c, !PT ;  /* 0x000000180f187212 */ /* 0x000fe400078e3cff */
[----:B------:R-:W-:Y:S02]  /*0620*/  SHF.L.U32 R15, R25, 0x1, RZ ;  /* 0x00000001190f7819 */ /* 0x000fe400000006ff */
[----:B------:R-:W-:Y:S01]  /*0630*/  IADD3 R17, PT, PT, R14, 0x587c5, R24 ;  /* 0x000587c50e117810 */ /* 0x000fe20007ffe018 */
[----:B------:R-:W-:Y:S02]  /*0640*/  IMAD.SHL.U32 R16, R24, 0x10, RZ ;  /* 0x0000001018107824 */ /* 0x000fe400078e00ff */
[----:B------:R-:W-:-:S03]  /*0650*/  VIADD R14, R14, 0xb0f8a ;  /* 0x000b0f8a0e0e7836 */ /* 0x000fc60000000000 */
[----:B------:R-:W-:Y:S01]  /*0660*/  LOP3.LUT R15, R25, R15, R16, 0x96, !PT ;  /* 0x0000000f190f7212 */ /* 0x000fe200078e9610 */
[----:B------:R-:W-:-:S03]  /*0670*/  IMAD.WIDE.U32 R16, R17, 0x1000, R2 ;  /* 0x0000100011107825 */ /* 0x000fc600078e0002 */
[----:B------:R-:W-:-:S05]  /*0680*/  LOP3.LUT R25, R15, R24, RZ, 0x3c, !PT ;  /* 0x000000180f197212 */ /* 0x000fca00078e3cff */
[----:B------:R-:W-:-:S05]  /*0690*/  IMAD.IADD R15, R25, 0x1, R14 ;  /* 0x00000001190f7824 */ /* 0x000fca00078e020e */
[----:B------:R-:W-:-:S04]  /*06a0*/  LOP3.LUT R15, R15, 0xfff, RZ, 0xc0, !PT ;  /* 0x00000fff0f0f7812 */ /* 0x000fc800078ec0ff */
[----:B------:R-:W-:-:S04]  /*06b0*/  IADD3 R26, P0, PT, R15, R16, RZ ;  /* 0x000000100f1a7210 */ /* 0x000fc80007f1e0ff */
[C---:B------:R-:W-:Y:S01]  /*06c0*/  ISETP.GE.U32.AND P1, PT, R26.reuse, R2, PT ;  /* 0x000000021a00720c */ /* 0x040fe20003f26070 */
[----:B------:R-:W-:Y:S01]  /*06d0*/  IMAD.X R27, RZ, RZ, R17, P0 ;  /* 0x000000ffff1b7224 */ /* 0x000fe200000e0611 */
[----:B------:R-:W-:-:S04]  /*06e0*/  LOP3.LUT P3, RZ, R26, 0x1ffffff, RZ, 0xc0, !PT ;  /* 0x01ffffff1aff7812 */ /* 0x000fc8000786c0ff */
[----:B------:R-:W-:-:S13]  /*06f0*/  ISETP.GE.U32.AND.EX P1, PT, R27, R3, PT, P1 ;  /* 0x000000031b00720c */ /* 0x000fda0003f26110 */
[----:B------:R-:W-:Y:S01]  /*0700*/  @!P1 IADD3 R4, P0, PT, R4, 0x1, RZ ;  /* 0x0000000104049810 */ /* 0x000fe20007f1e0ff */
[----:B------:R-:W-:-:S03]  /*0710*/  @!P1 VIADD R2, R8, 0x1 ;  /* 0x0000000108029836 */ /* 0x000fc60000000000 */
[----:B------:R-:W-:Y:S01]  /*0720*/  @!P1 ISETP.NE.U32.AND P2, PT, R4, RZ, PT ;  /* 0x000000ff0400920c */ /* 0x000fe20003f45070 */
[----:B------:R-:W-:Y:S01]  /*0730*/  @!P1 IMAD.X R5, RZ, RZ, R5, P0 ;  /* 0x000000ffff059224 */ /* 0x000fe200000e0605 */
[----:B------:R-:W-:-:S04]  /*0740*/  PLOP3.LUT P0, PT, PT, PT, PT, 0x80, 0x8 ;  /* 0x000000000008781c */ /* 0x000fc80003f0f070 */
[----:B------:R-:W-:-:S04]  /*0750*/  @!P1 ISETP.NE.AND.EX P2, PT, R5, RZ, PT, P2 ;  /* 0x000000ff0500920c */ /* 0x000fc80003f45320 */
[----:B------:R-:W-:Y:S02]  /*0760*/  @!P1 PLOP3.LUT P0, PT, P2, PT, PT, 0x80, 0x8 ;  /* 0x000000000008981c */ /* 0x000fe4000170f070 */
[----:B------:R-:W-:-:S11]  /*0770*/  @!P1 SEL R9, R9, RZ, P2 ;  /* 0x000000ff09099207 */ /* 0x000fd60001000000 */
[----:B------:R-:W-:Y:S01]  /*0780*/  @!P0 LOP3.LUT R8, R2, 0x7f, RZ, 0xc0, !PT ;  /* 0x0000007f02088812 */ /* 0x000fe200078ec0ff */
[----:B------:R-:W-:Y:S06]  /*0790*/  @P3 BRA `(.L_x_6) ;  /* 0x0000000000743947 */ /* 0x000fec0003800000 */
[----:B------:R-:W0:Y:S01]  /*07a0*/  S2R R17, SR_LANEID ;  /* 0x0000000000117919 */ /* 0x000e220000000000 */
[----:B------:R-:W-:Y:S01]  /*07b0*/  VOTEU.ANY UR4, UPT, PT ;  /* 0x0000000000047886 */ /* 0x000fe200038e0100 */
[----:B------:R-:W1:Y:S01]  /*07c0*/  LDC.64 R2, c[0x0][0x3b0] ;  /* 0x0000ec00ff027b82 */ /* 0x000e620000000a00 */
[----:B------:R-:W0:Y:S08]  /*07d0*/  FLO.U32 R34, UR4 ;  /* 0x0000000400227d00 */ /* 0x000e3000080e0000 */
[----:B------:R-:W1:Y:S01]  /*07e0*/  POPC R15, UR4 ;  /* 0x00000004000f7d09 */ /* 0x000e620008000000 */
[----:B0-----:R-:W-:-:S13]  /*07f0*/  ISETP.EQ.U32.AND P0, PT, R34, R17, PT ;  /* 0x000000112200720c */ /* 0x001fda0003f02070 */
[----:B-1----:R0:W2:Y:S01]  /*0800*/  @P0 ATOMG.E.ADD.STRONG.GPU PT, R3, desc[UR10][R2.64], R15 ;  /* 0x8000000f020309a8 */ /* 0x0020a200081ef10a */
[----:B------:R-:W-:Y:S02]  /*0810*/  IMAD.MOV.U32 R37, RZ, RZ, R22 ;  /* 0x000000ffff257224 */ /* 0x000fe400078e0016 */
[----:B------:R-:W-:Y:S01]  /*0820*/  IMAD.MOV.U32 R33, RZ, RZ, R23 ;  /* 0x000000ffff217224 */ /* 0x000fe200078e0017 */
[----:B------:R-:W1:Y:S01]  /*0830*/  S2R R36, SR_LTMASK ;  /* 0x0000000000247919 */ /* 0x000e620000003900 */
[----:B------:R-:W-:Y:S02]  /*0840*/  IMAD.MOV.U32 R17, RZ, RZ, R30 ;  /* 0x000000ffff117224 */ /* 0x000fe400078e001e */
[----:B------:R-:W-:Y:S02]  /*0850*/  IMAD.MOV.U32 R16, RZ, RZ, R32 ;  /* 0x000000ffff107224 */ /* 0x000fe400078e0020 */
[----:B0-----:R-:W-:Y:S01]  /*0860*/  IMAD.MOV.U32 R15, RZ, RZ, R31 ;  /* 0x000000ffff0f7224 */ /* 0x001fe200078e001f */
[----:B-1----:R-:W-:-:S06]  /*0870*/  LOP3.LUT R36, R36, UR4, RZ, 0xc0, !PT ;  /* 0x0000000424247c12 */ /* 0x002fcc000f8ec0ff */
[----:B------:R-:W0:Y:S01]  /*0880*/  POPC R36, R36 ;  /* 0x0000002400247309 */ /* 0x000e220000000000 */
[----:B--2---:R-:W0:Y:S02]  /*0890*/  SHFL.IDX PT, R35, R3, R34, 0x1f ;  /* 0x00001f2203237589 */ /* 0x004e2400000e0000 */
[----:B0-----:R-:W-:-:S04]  /*08a0*/  IADD3 R35, PT, PT, R35, R36, RZ ;  /* 0x0000002423237210 */ /* 0x001fc80007ffe0ff */
[----:B------:R-:W-:-:S13]  /*08b0*/  ISETP.GE.U32.AND P0, PT, R35, UR12, PT ;  /* 0x0000000c23007c0c */ /* 0x000fda000bf06070 */
[----:B------:R-:W-:Y:S05]  /*08c0*/  @P0 BREAK.RELIABLE B1 ;  /* 0x0000000000010942 */ /* 0x000fea0003800100 */
[----:B------:R-:W-:Y:S05]  /*08d0*/  @P0 BRA `(.L_x_4) ;  /* 0x00000000005c0947 */ /* 0x000fea0003800000 */
[----:B------:R-:W0:Y:S01]  /*08e0*/  LDC.64 R2, c[0x0][0x3a8] ;  /* 0x0000ea00ff027b82 */ /* 0x000e220000000a00 */
[----:B------:R-:W-:Y:S01]  /*08f0*/  IMAD.MOV.U32 R16, RZ, RZ, R22 ;  /* 0x000000ffff107224 */ /* 0x000fe200078e0016 */
[----:B------:R-:W-:Y:S01]  /*0900*/  MOV R17, R23 ;  /* 0x0000001700117202 */ /* 0x000fe20000000f00 */
[----:B0-----:R-:W-:-:S05]  /*0910*/  IMAD.WIDE.U32 R2, R35, 0x28, R2 ;  /* 0x0000002823027825 */ /* 0x001fca00078e0002 */
[----:B------:R0:W-:Y:S04]  /*0920*/  STG.E.64 desc[UR10][R2.64], R8 ;  /* 0x0000000802007986 */ /* 0x0001e8000c101b0a */
[----:B------:R0:W-:Y:S04]  /*0930*/  STG.E.64 desc[UR10][R2.64+0x8], R4 ;  /* 0x0000080402007986 */ /* 0x0001e8000c101b0a */
[----:B------:R0:W-:Y:S04]  /*0940*/  STG.E.64 desc[UR10][R2.64+0x10], R26 ;  /* 0x0000101a02007986 */ /* 0x0001e8000c101b0a */
[----:B------:R0:W-:Y:S04]  /*0950*/  STG.E.64 desc[UR10][R2.64+0x18], R16 ;  /* 0x0000181002007986 */ /* 0x0001e8000c101b0a */
[----:B------:R0:W-:Y:S02]  /*0960*/  STG.E.64 desc[UR10][R2.64+0x20], RZ ;  /* 0x000020ff02007986 */ /* 0x0001e4000c101b0a */
.L_x_6:
[----:B------:R-:W-:Y:S05]  /*0970*/  BSYNC.RELIABLE B1 ;  /* 0x0000000000017941 */ /* 0x000fea0003800100 */
.L_x_5:
[----:B------:R-:W1:Y:S02]  /*0980*/  LDC.64 R34, c[0x0][0x3b0] ;  /* 0x0000ec00ff227b82 */ /* 0x000e640000000a00 */
[----:B-1----:R-:W2:Y:S01]  /*0990*/  LDG.E R34, desc[UR10][R34.64] ;  /* 0x0000000a22227981 */ /* 0x002ea2000c1e1900 */
[----:B------:R-:W-:Y:S01]  /*09a0*/  ISETP.GE.U32.AND P0, PT, R22, UR14, PT ;  /* 0x0000000e16007c0c */ /* 0x000fe2000bf06070 */
[----:B0-----:R-:W-:Y:S01]  /*09b0*/  IMAD.MOV.U32 R2, RZ, RZ, R26 ;  /* 0x000000ffff027224 */ /* 0x001fe200078e001a */
[----:B------:R-:W-:Y:S01]  /*09c0*/  MOV R17, R30 ;  /* 0x0000001e00117202 */ /* 0x000fe20000000f00 */
[----:B------:R-:W-:Y:S01]  /*09d0*/  IMAD.MOV.U32 R3, RZ, RZ, R27 ;  /* 0x000000ffff037224 */ /* 0x000fe200078e001b */
[----:B------:R-:W-:Y:S01]  /*09e0*/  ISETP.GE.U32.AND.EX P0, PT, R23, UR15, PT, P0 ;  /* 0x0000000f17007c0c */ /* 0x000fe2000bf06100 */
[----:B------:R-:W-:Y:S02]  /*09f0*/  IMAD.MOV.U32 R37, RZ, RZ, R22 ;  /* 0x000000ffff257224 */ /* 0x000fe400078e0016 */
[----:B------:R-:W-:-:S02]  /*0a00*/  IMAD.MOV.U32 R33, RZ, RZ, R23 ;  /* 0x000000ffff217224 */ /* 0x000fc400078e0017 */
[----:B------:R-:W-:Y:S02]  /*0a10*/  IMAD.MOV.U32 R16, RZ, RZ, R32 ;  /* 0x000000ffff107224 */ /* 0x000fe400078e0020 */
[----:B------:R-:W-:Y:S01]  /*0a20*/  IMAD.MOV.U32 R15, RZ, RZ, R31 ;  /* 0x000000ffff0f7224 */ /* 0x000fe200078e001f */
[----:B--2---:R-:W-:-:S13]  /*0a30*/  ISETP.LT.U32.AND P1, PT, R34, UR12, PT ;  /* 0x0000000c22007c0c */ /* 0x004fda000bf21070 */
[----:B------:R-:W-:Y:S05]  /*0a40*/  @!P0 BRA P1, `(.L_x_7) ;  /* 0xfffffff8000c8947 */ /* 0x000fea000083ffff */
.L_x_4:
[----:B------:R-:W-:Y:S05]  /*0a50*/  BSYNC B0 ;  /* 0x0000000000007941 */ /* 0x000fea0003800000 */
.L_x_1:
[----:B------:R-:W-:-:S04]  /*0a60*/  LEA R4, P0, R22, R37, 0x10 ;  /* 0x0000002516047211 */ /* 0x000fc800078080ff */
[----:B------:R-:W-:-:S09]  /*0a70*/  LEA.HI.X R5, R22, R33, R23, 0x10, P0 ;  /* 0x0000002116057211 */ /* 0x000fd200000f8417 */
.L_x_0:
[----:B------:R-:W0:Y:S02]  /*0a80*/  LDC.64 R2, c[0x0][0x3a0] ;  /* 0x0000e800ff027b82 */ /* 0x000e240000000a00 */
[----:B0-----:R-:W2:Y:S01]  /*0a90*/  ATOMG.E.ADD.64.STRONG.GPU PT, R2, desc[UR10][R2.64], R4 ;  /* 0x80000004020279a8 */ /* 0x001ea200081ef50a */
[----:B------:R-:W-:Y:S01]  /*0aa0*/  BSSY.RECONVERGENT B0, `(.L_x_8) ;  /* 0x0000017000007945 */ /* 0x000fe20003800200 */
[----:B--2---:R-:W-:Y:S02]  /*0ab0*/  LOP3.LUT R6, RZ, R2, RZ, 0x33, !PT ;  /* 0x00000002ff067212 */ /* 0x004fe400078e33ff */
[----:B------:R-:W-:Y:S02]  /*0ac0*/  LOP3.LUT R7, RZ, R3, RZ, 0x33, !PT ;  /* 0x00000003ff077212 */ /* 0x000fe400078e33ff */
[----:B------:R-:W-:-:S04]  /*0ad0*/  ISETP.GT.U32.AND P0, PT, R4, R6, PT ;  /* 0x000000060400720c */ /* 0x000fc80003f04070 */
[----:B------:R-:W-:-:S13]  /*0ae0*/  ISETP.GT.U32.AND.EX P0, PT, R5, R7, PT, P0 ;  /* 0x000000070500720c */ /* 0x000fda0003f04100 */
[----:B------:R-:W-:Y:S05]  /*0af0*/  @!P0 BRA `(.L_x_9) ;  /* 0x0000000000448947 */ /* 0x000fea0003800000 */
[----:B------:R-:W0:Y:S01]  /*0b00*/  S2R R2, SR_LANEID ;  /* 0x0000000000027919 */ /* 0x000e220000000000 */
[----:B------:R-:W1:Y:S01]  /*0b10*/  LDCU.64 UR8, c[0x0][0x3a0] ;  /* 0x00007400ff0877ac */ /* 0x000e620008000a00 */
[----:B------:R-:W-:Y:S02]  /*0b20*/  VOTEU.ANY UR4, UPT, PT ;  /* 0x0000000000047886 */ /* 0x000fe400038e0100 */
[----:B------:R-:W-:Y:S02]  /*0b30*/  UPOPC UR6, UR4 ;  /* 0x00000004000672bf */ /* 0x000fe40008000000 */
[----:B------:R-:W-:Y:S02]  /*0b40*/  UFLO.U32 UR5, UR4 ;  /* 0x00000004000572bd */ /* 0x000fe400080e0000 */
[----:B------:R-:W-:Y:S01]  /*0b50*/  UIMAD.WIDE.U32 UR6, UR6, 0x1, URZ ;  /* 0x00000001060678a5 */ /* 0x000fe2000f8e00ff */
[----:B------:R-:W-:-:S03]  /*0b60*/  UMOV UR4, URZ ;  /* 0x000000ff00047c82 */ /* 0x000fc60008000000 */
[----:B------:R-:W-:Y:S02]  /*0b70*/  UIADD3 UR4, UPT, UPT, UR7, UR4, URZ ;  /* 0x0000000407047290 */ /* 0x000fe4000fffe0ff */
[----:B------:R-:W-:Y:S01]  /*0b80*/  IMAD.U32 R3, RZ, RZ, UR7 ;  /* 0x00000007ff037e24 */ /* 0x000fe2000f8e00ff */
[----:B-1----:R-:W-:-:S03]  /*0b90*/  UIADD3 UR8, UP0, UPT, UR8, 0x8, URZ ;  /* 0x0000000808087890 */ /* 0x002fc6000ff1e0ff */
[----:B------:R-:W-:Y:S01]  /*0ba0*/  IMAD.U32 R3, RZ, RZ, UR4 ;  /* 0x00000004ff037e24 */ /* 0x000fe2000f8e00ff */
[----:B------:R-:W-:Y:S02]  /*0bb0*/  UIADD3.X UR9, UPT, UPT, URZ, UR9, URZ, UP0, !UPT ;  /* 0x00000009ff097290 */ /* 0x000fe400087fe4ff */
[----:B------:R-:W-:-:S04]  /*0bc0*/  IMAD.U32 R4, RZ, RZ, UR8 ;  /* 0x00000008ff047e24 */ /* 0x000fc8000f8e00ff */
[----:B------:R-:W-:Y:S01]  /*0bd0*/  IMAD.U32 R5, RZ, RZ, UR9 ;  /* 0x00000009ff057e24 */ /* 0x000fe2000f8e00ff */
[----:B0-----:R-:W-:Y:S01]  /*0be0*/  ISETP.EQ.U32.AND P0, PT, R2, UR5, PT ;  /* 0x0000000502007c0c */ /* 0x001fe2000bf02070 */
[----:B------:R-:W-:-:S12]  /*0bf0*/  IMAD.U32 R2, RZ, RZ, UR6 ;  /* 0x00000006ff027e24 */ /* 0x000fd8000f8e00ff */
[----:B------:R0:W-:Y:S02]  /*0c00*/  @P0 REDG.E.ADD.64.STRONG.GPU desc[UR10][R4.64], R2 ;  /* 0x000000020400098e */ /* 0x0001e4000c12e50a */
.L_x_9:
[----:B------:R-:W-:Y:S05]  /*0c10*/  BSYNC.RECONVERGENT B0 ;  /* 0x0000000000007941 */ /* 0x000fea0003800200 */
.L_x_8:
[----:B-----5:R-:W-:Y:S04]  /*0c20*/  STG.E.64 desc[UR10][R10.64], R14 ;  /* 0x0000000e0a007986 */ /* 0x020fe8000c101b0a */
[----:B------:R-:W-:Y:S04]  /*0c30*/  STG.E.64 desc[UR10][R10.64+0x8], R16 ;  /* 0x000008100a007986 */ /* 0x000fe8000c101b0a */
[----:B------:R-:W-:Y:S04]  /*0c40*/  STG.E.64 desc[UR10][R10.64+0x10], R24 ;  /* 0x000010180a007986 */ /* 0x000fe8000c101b0a */
[----:B------:R-:W-:Y:S04]  /*0c50*/  STG.E.64 desc[UR10][R10.64+0x18], R18 ;  /* 0x000018120a007986 */ /* 0x000fe8000c101b0a */
[----:B------:R-:W-:Y:S04]  /*0c60*/  STG.E.64 desc[UR10][R10.64+0x28], R12 ;  /* 0x0000280c0a007986 */ /* 0x000fe8000c101b0a */
[----:B------:R-:W-:Y:S01]  /*0c70*/  STG.E desc[UR10][R10.64+0x20], R0 ;  /* 0x000020000a007986 */ /* 0x000fe2000c10190a */
[----:B------:R-:W-:Y:S05]  /*0c80*/  EXIT ;  /* 0x000000000000794d */ /* 0x000fea0003800000 */
.L_x_10:
[----:B------:R-:W-:-:S00]  /*0c90*/  BRA `(.L_x_10) ;  /* 0xfffffffc00fc7947 */ /* 0x000fc0000383ffff */
[----:B------:R-:W-:-:S00]  /*0ca0*/  NOP ;  /* 0x0000000000007918 */ /* 0x000fc00000000000 */
        /* <DEDUP_REMOVED lines=13> */
.L_x_20:


//--------------------- .text._Z18init_curand_statesP17curandStateXORWOWy --------------------------
	.section	.text._Z18init_curand_statesP17curandStateXORWOWy,"ax",@progbits
	.align	128
        .global         _Z18init_curand_statesP17curandStateXORWOWy
        .type           _Z18init_curand_statesP17curandStateXORWOWy,@function
        .size           _Z18init_curand_statesP17curandStateXORWOWy,(.L_x_21 - _Z18init_curand_statesP17curandStateXORWOWy)
        .other          _Z18init_curand_statesP17curandStateXORWOWy,@"STO_CUDA_ENTRY STV_DEFAULT"
_Z18init_curand_statesP17curandStateXORWOWy:
.text._Z18init_curand_statesP17curandStateXORWOWy:
[----:B------:R-:W-:Y:S01]  /*0000*/  LDC R1, c[0x0][0x37c] ;  /* 0x0000df00ff017b82 */ /* 0x000fe20000000800 */
[----:B------:R-:W0:Y:S07]  /*0010*/  S2R R4, SR_TID.X ;  /* 0x0000000000047919 */ /* 0x000e2e0000002100 */
[----:B------:R-:W1:Y:S01]  /*0020*/  LDC.64 R2, c[0x0][0x388] ;  /* 0x0000e200ff027b82 */ /* 0x000e620000000a00 */
[----:B------:R-:W2:Y:S01]  /*0030*/  LDCU.64 UR4, c[0x0][0x358] ;  /* 0x00006b00ff0477ac */ /* 0x000ea20008000a00 */
[----:B------:R-:W-:Y:S06]  /*0040*/  BSSY.RECONVERGENT B0, `(.L_x_11) ;  /* 0x00000e5000007945 */ /* 0x000fec0003800200 */
[----:B------:R-:W0:Y:S08]  /*0050*/  S2UR UR6, SR_CTAID.X ;  /* 0x00000000000679c3 */ /* 0x000e300000002500 */
[----:B------:R-:W0:Y:S08]  /*0060*/  LDC R13, c[0x0][0x360] ;  /* 0x0000d800ff0d7b82 */ /* 0x000e300000000800 */
[----:B------:R-:W3:Y:S01]  /*0070*/  LDC.64 R6, c[0x0][0x380] ;  /* 0x0000e000ff067b82 */ /* 0x000ee20000000a00 */
[----:B-1----:R-:W-:-:S02]  /*0080*/  LOP3.LUT R0, R2, 0xaad26b49, RZ, 0x3c, !PT ;  /* 0xaad26b4902007812 */ /* 0x002fc400078e3cff */
[----:B------:R-:W-:-:S03]  /*0090*/  LOP3.LUT R2, R3, 0xf7dcefdd, RZ, 0x3c, !PT ;  /* 0xf7dcefdd03027812 */ /* 0x000fc600078e3cff */
[----:B------:R-:W-:Y:S02]  /*00a0*/  IMAD R0, R0, 0x4182bed5, RZ ;  /* 0x4182bed500007824 */ /* 0x000fe400078e02ff */
[----:B------:R-:W-:Y:S02]  /*00b0*/  IMAD R3, R2, -0x658354e5, RZ ;  /* 0x9a7cab1b02037824 */ /* 0x000fe400078e02ff */
[C---:B------:R-:W-:Y:S01]  /*00c0*/  VIADD R5, R0.reuse, 0x75bcd15 ;  /* 0x075bcd1500057836 */ /* 0x040fe20000000000 */
[C---:B------:R-:W-:Y:S01]  /*00d0*/  LOP3.LUT R8, R0.reuse, 0x159a55e5, RZ, 0x3c, !PT ;  /* 0x159a55e500087812 */ /* 0x040fe200078e3cff */
[C---:B------:R-:W-:Y:S01]  /*00e0*/  VIADD R11, R0.reuse, 0x583f19 ;  /* 0x00583f19000b7836 */ /* 0x040fe20000000000 */
[C---:B------:R-:W-:Y:S01]  /*00f0*/  LOP3.LUT R10, R3.reuse, 0x5491333, RZ, 0x3c, !PT ;  /* 0x05491333030a7812 */ /* 0x040fe200078e3cff */
[----:B------:R-:W-:Y:S02]  /*0100*/  VIADD R9, R3, 0x1f123bb5 ;  /* 0x1f123bb503097836 */ /* 0x000fe40000000000 */
[----:B0-----:R-:W-:Y:S01]  /*0110*/  IMAD R13, R13, UR6, R4 ;  /* 0x000000060d0d7c24 */ /* 0x001fe2000f8e0204 */
[----:B------:R-:W-:-:S04]  /*0120*/  IADD3 R4, PT, PT, R0, 0x64f0c9, R3 ;  /* 0x0064f0c900047810 */ /* 0x000fc80007ffe003 */
[C---:B------:R-:W-:Y:S01]  /*0130*/  ISETP.NE.AND P0, PT, R13.reuse, RZ, PT ;  /* 0x000000ff0d00720c */ /* 0x040fe20003f05270 */
[----:B---3--:R-:W-:-:S05]  /*0140*/  IMAD.WIDE R6, R13, 0x30, R6 ;  /* 0x000000300d067825 */ /* 0x008fca00078e0206 */
[----:B--2---:R0:W-:Y:S04]  /*0150*/  STG.E.64 desc[UR4][R6.64], R4 ;  /* 0x0000000406007986 */ /* 0x0041e8000c101b04 */
[----:B------:R0:W-:Y:S04]  /*0160*/  STG.E.64 desc[UR4][R6.64+0x8], R8 ;  /* 0x0000080806007986 */ /* 0x0001e8000c101b04 */
[----:B------:R0:W-:Y:S01]  /*0170*/  STG.E.64 desc[UR4][R6.64+0x10], R10 ;  /* 0x0000100a06007986 */ /* 0x0001e2000c101b04 */
[----:B------:R-:W-:Y:S05]  /*0180*/  @!P0 BRA `(.L_x_12) ;  /* 0x0000000c00408947 */ /* 0x000fea0003800000 */
[----:B------:R-:W-:Y:S01]  /*0190*/  SHF.R.S32.HI R0, RZ, 0x1f, R13 ;  /* 0x0000001fff007819 */ /* 0x000fe2000001140d */
[----:B------:R-:W-:-:S07]  /*01a0*/  IMAD.MOV.U32 R12, RZ, RZ, RZ ;  /* 0x000000ffff0c7224 */ /* 0x000fce00078e00ff */
.L_x_18:
[----:B-1----:R-:W-:Y:S01]  /*01b0*/  LOP3.LUT R2, R13, 0x3, RZ, 0xc0, !PT ;  /* 0x000000030d027812 */ /* 0x002fe200078ec0ff */
[----:B------:R-:W-:Y:S03]  /*01c0*/  BSSY.RECONVERGENT B1, `(.L_x_13) ;  /* 0x00000c6000017945 */ /* 0x000fe60003800200 */
[----:B------:R-:W-:-:S04]  /*01d0*/  ISETP.NE.U32.AND P0, PT, R2, RZ, PT ;  /* 0x000000ff0200720c */ /* 0x000fc80003f05070 */
[----:B------:R-:W-:-:S13]  /*01e0*/  ISETP.NE.AND.EX P0, PT, RZ, RZ, PT, P0 ;  /* 0x000000ffff00720c */ /* 0x000fda0003f05300 */
[----:B------:R-:W-:Y:S05]  /*01f0*/  @!P0 BRA `(.L_x_14) ;  /* 0x0000000c00088947 */ /* 0x000fea0003800000 */
[----:B0-----:R-:W0:Y:S01]  /*0200*/  LDC.64 R8, c[0x4][RZ] ;  /* 0x01000000ff087b82 */ /* 0x001e220000000a00 */
[----:B------:R-:W-:Y:S02]  /*0210*/  IMAD.MOV.U32 R14, RZ, RZ, RZ ;  /* 0x000000ffff0e7224 */ /* 0x000fe400078e00ff */
[----:B0-----:R-:W-:-:S07]  /*0220*/  IMAD.WIDE.U32 R8, R12, 0xc80, R8 ;  /* 0x00000c800c087825 */ /* 0x001fce00078e0008 */
.L_x_17:
[----:B-1----:R-:W-:Y:S01]  /*0230*/  IMAD.MOV.U32 R15, RZ, RZ, RZ ;  /* 0x000000ffff0f7224 */ /* 0x002fe200078e00ff */
[----:B------:R-:W-:Y:S01]  /*0240*/  CS2R R2, SRZ ;  /* 0x0000000000027805 */ /* 0x000fe2000001ff00 */
[----:B------:R-:W-:Y:S01]  /*0250*/  IMAD.MOV.U32 R17, RZ, RZ, RZ ;  /* 0x000000ffff117224 */ /* 0x000fe200078e00ff */
[----:B------:R-:W-:-:S07]  /*0260*/  CS2R R4, SRZ ;  /* 0x0000000000047805 */ /* 0x000fce000001ff00 */
.L_x_16:
[----:B------:R-:W-:-:S05]  /*0270*/  IMAD.WIDE.U32 R10, R17, 0x4, R6 ;  /* 0x00000004110a7825 */ /* 0x000fca00078e0006 */
[----:B------:R0:W5:Y:S01]  /*0280*/  LDG.E R16, desc[UR4][R10.64+0x4] ;  /* 0x000004040a107981 */ /* 0x000162000c1e1900 */
[----:B------:R-:W-:-:S07]  /*0290*/  IMAD.MOV.U32 R19, RZ, RZ, RZ ;  /* 0x000000ffff137224 */ /* 0x000fce00078e00ff */
.L_x_15:
[----:B-----5:R-:W-:Y:S01]  /*02a0*/  SHF.R.U32.HI R24, RZ, R19, R16 ;  /* 0x00000013ff187219 */ /* 0x020fe20000011610 */
[----:B0-----:R-:W-:-:S03]  /*02b0*/  IMAD.SHL.U32 R10, R17, 0x20, RZ ;  /* 0x00000020110a7824 */ /* 0x001fc600078e00ff */
[----:B------:R-:W-:Y:S01]  /*02c0*/  LOP3.LUT R11, R24, 0x1, RZ, 0xc0, !PT ;  /* 0x00000001180b7812 */ /* 0x000fe200078ec0ff */
[----:B------:R-:W-:-:S03]  /*02d0*/  IMAD.IADD R10, R10, 0x1, R19 ;  /* 0x000000010a0a7824 */ /* 0x000fc600078e0213 */
[----:B------:R-:W-:Y:S01]  /*02e0*/  ISETP.NE.U32.AND P0, PT, R11, 0x1, PT ;  /* 0x000000010b00780c */ /* 0x000fe20003f05070 */
[----:B------:R-:W-:-:S03]  /*02f0*/  IMAD R11, R10, 0x5, RZ ;  /* 0x000000050a0b7824 */ /* 0x000fc600078e02ff */
[----:B------:R-:W-:Y:S01]  /*0300*/  R2P PR, R24, 0x7e ;  /* 0x0000007e18007804 */ /* 0x000fe20000000000 */
[----:B------:R-:W-:-:S08]  /*0310*/  IMAD.WIDE.U32 R10, R11, 0x4, R8 ;  /* 0x000000040b0a7825 */ /* 0x000fd000078e0008 */
[----:B------:R-:W2:Y:S04]  /*0320*/  @!P0 LDG.E R18, desc[UR4][R10.64] ;  /* 0x000000040a128981 */ /* 0x000ea8000c1e1900 */
[----:B------:R-:W3:Y:S04]  /*0330*/  @!P0 LDG.E R20, desc[UR4][R10.64+0x10] ;  /* 0x000010040a148981 */ /* 0x000ee8000c1e1900 */
[----:B------:R-:W4:Y:S04]  /*0340*/  @P1 LDG.E R22, desc[UR4][R10.64+0x14] ;  /* 0x000014040a161981 */ /* 0x000f28000c1e1900 */
[----:B------:R-:W4:Y:S04]  /*0350*/  @P2 LDG.E R26, desc[UR4][R10.64+0x28] ;  /* 0x000028040a1a2981 */ /* 0x000f28000c1e1900 */
[----:B------:R-:W4:Y:S04]  /*0360*/  @!P0 LDG.E R21, desc[UR4][R10.64+0x4] ;  /* 0x000004040a158981 */ /* 0x000f28000c1e1900 */
[----:B------:R-:W4:Y:S04]  /*0370*/  @!P0 LDG.E R23, desc[UR4][R10.64+0xc] ;  /* 0x00000c040a178981 */ /* 0x000f28000c1e1900 */
[----:B------:R-:W4:Y:S04]  /*0380*/  @P1 LDG.E R25, desc[UR4][R10.64+0x18] ;  /* 0x000018040a191981 */ /* 0x000f28000c1e1900 */
[----:B------:R-:W4:Y:S04]  /*0390*/  @P3 LDG.E R28, desc[UR4][R10.64+0x3c] ;  /* 0x00003c040a1c3981 */ /* 0x000f28000c1e1900 */
[----:B------:R-:W4:Y:S01]  /*03a0*/  @P6 LDG.E R27, desc[UR4][R10.64+0x7c] ;  /* 0x00007c040a1b6981 */ /* 0x000f22000c1e1900 */
[----:B--2---:R-:W-:-:S03]  /*03b0*/  @!P0 LOP3.LUT R15, R15, R18, RZ, 0x3c, !PT ;  /* 0x000000120f0f8212 */ /* 0x004fc600078e3cff */
[----:B------:R-:W2:Y:S01]  /*03c0*/  @!P0 LDG.E R18, desc[UR4][R10.64+0x8] ;  /* 0x000008040a128981 */ /* 0x000ea2000c1e1900 */
[----:B---3--:R-:W-:-:S03]  /*03d0*/  @!P0 LOP3.LUT R3, R3, R20, RZ, 0x3c, !PT ;  /* 0x0000001403038212 */ /* 0x008fc600078e3cff */
[----:B------:R-:W3:Y:S01]  /*03e0*/  @P1 LDG.E R20, desc[UR4][R10.64+0x24] ;  /* 0x000024040a141981 */ /* 0x000ee2000c1e1900 */
[----:B----4-:R-:W-:-:S03]  /*03f0*/  @P1 LOP3.LUT R15, R15, R22, RZ, 0x3c, !PT ;  /* 0x000000160f0f1212 */ /* 0x010fc600078e3cff */
[----:B------:R-:W4:Y:S01]  /*0400*/  @P2 LDG.E R22, desc[UR4][R10.64+0x38] ;  /* 0x000038040a162981 */ /* 0x000f22000c1e1900 */
[----:B------:R-:W-:-:S03]  /*0410*/  @P2 LOP3.LUT R15, R15, R26, RZ, 0x3c, !PT ;  /* 0x0000001a0f0f2212 */ /* 0x000fc600078e3cff */
[----:B------:R-:W4:Y:S01]  /*0420*/  @P4 LDG.E R26, desc[UR4][R10.64+0x50] ;  /* 0x000050040a1a4981 */ /* 0x000f22000c1e1900 */
[----:B------:R-:W-:-:S03]  /*0430*/  @!P0 LOP3.LUT R4, R4, R21, RZ, 0x3c, !PT ;  /* 0x0000001504048212 */ /* 0x000fc600078e3cff */
[----:B------:R-:W4:Y:S01]  /*0440*/  @P1 LDG.E R21, desc[UR4][R10.64+0x20] ;  /* 0x000020040a151981 */ /* 0x000f22000c1e1900 */
[----:B------:R-:W-:-:S03]  /*0450*/  @!P0 LOP3.LUT R2, R2, R23, RZ, 0x3c, !PT ;  /* 0x0000001702028212 */ /* 0x000fc600078e3cff */
[----:B------:R-:W4:Y:S01]  /*0460*/  @P2 LDG.E R23, desc[UR4][R10.64+0x2c] ;  /* 0x00002c040a172981 */ /* 0x000f22000c1e1900 */
[----:B------:R-:W-:-:S03]  /*0470*/  @P1 LOP3.LUT R4, R4, R25, RZ, 0x3c, !PT ;  /* 0x0000001904041212 */ /* 0x000fc600078e3cff */
[----:B------:R-:W4:Y:S01]  /*0480*/  @P2 LDG.E R25, desc[UR4][R10.64+0x34] ;  /* 0x000034040a192981 */ /* 0x000f22000c1e1900 */
[----:B--2---:R-:W-:-:S03]  /*0490*/  @!P0 LOP3.LUT R5, R5, R18, RZ, 0x3c, !PT ;  /* 0x0000001205058212 */ /* 0x004fc600078e3cff */
[----:B------:R-:W2:Y:S01]  /*04a0*/  @P1 LDG.E R18, desc[UR4][R10.64+0x1c] ;  /* 0x00001c040a121981 */ /* 0x000ea2000c1e1900 */
[----:B---3--:R-:W-:-:S03]  /*04b0*/  @P1 LOP3.LUT R3, R3, R20, RZ, 0x3c, !PT ;  /* 0x0000001403031212 */ /* 0x008fc600078e3cff */
[----:B------:R-:W3:Y:S01]  /*04c0*/  @P2 LDG.E R20, desc[UR4][R10.64+0x30] ;  /* 0x000030040a142981 */ /* 0x000ee2000c1e1900 */
[----:B----4-:R-:W-:-:S03]  /*04d0*/  @P2 LOP3.LUT R3, R3, R22, RZ, 0x3c, !PT ;  /* 0x0000001603032212 */ /* 0x010fc600078e3cff */
[----:B------:R-:W4:Y:S01]  /*04e0*/  @P3 LDG.E R22, desc[UR4][R10.64+0x4c] ;  /* 0x00004c040a163981 */ /* 0x000f22000c1e1900 */
[----:B------:R-:W-:-:S04]  /*04f0*/  @P3 LOP3.LUT R15, R15, R28, RZ, 0x3c, !PT ;  /* 0x0000001c0f0f3212 */ /* 0x000fc800078e3cff */
[----:B------:R-:W-:Y:S02]  /*0500*/  @P4 LOP3.LUT R15, R15, R26, RZ, 0x3c, !PT ;  /* 0x0000001a0f0f4212 */ /* 0x000fe400078e3cff */
[----:B------:R-:W-:Y:S01]  /*0510*/  @P1 LOP3.LUT R2, R2, R21, RZ, 0x3c, !PT ;  /* 0x0000001502021212 */ /* 0x000fe200078e3cff */
[----:B------:R-:W4:Y:S04]  /*0520*/  @P5 LDG.E R26, desc[UR4][R10.64+0x64] ;  /* 0x000064040a1a5981 */ /* 0x000f28000c1e1900 */
[----:B------:R-:W4:Y:S01]  /*0530*/  @P3 LDG.E R21, desc[UR4][R10.64+0x40] ;  /* 0x000040040a153981 */ /* 0x000f22000c1e1900 */
[----:B------:R-:W-:Y:S02]  /*0540*/  @P2 LOP3.LUT R4, R4, R23, RZ, 0x3c, !PT ;  /* 0x0000001704042212 */ /* 0x000fe400078e3cff */
[----:B------:R-:W-:Y:S01]  /*0550*/  @P2 LOP3.LUT R2, R2, R25, RZ, 0x3c, !PT ;  /* 0x0000001902022212 */ /* 0x000fe200078e3cff */
[----:B------:R-:W4:Y:S04]  /*0560*/  @P3 LDG.E R23, desc[UR4][R10.64+0x48] ;  /* 0x000048040a173981 */ /* 0x000f28000c1e1900 */
[----:B------:R-:W4:Y:S01]  /*0570*/  @P4 LDG.E R25, desc[UR4][R10.64+0x54] ;  /* 0x000054040a194981 */ /* 0x000f22000c1e1900 */
[----:B--2---:R-:W-:-:S03]  /*0580*/  @P1 LOP3.LUT R5, R5, R18, RZ, 0x3c, !PT ;  /* 0x0000001205051212 */ /* 0x004fc600078e3cff */
[----:B------:R-:W2:Y:S01]  /*0590*/  @P3 LDG.E R18, desc[UR4][R10.64+0x44] ;  /* 0x000044040a123981 */ /* 0x000ea2000c1e1900 */
[----:B---3--:R-:W-:-:S03]  /*05a0*/  @P2 LOP3.LUT R5, R5, R20, RZ, 0x3c, !PT ;  /* 0x0000001405052212 */ /* 0x008fc600078e3cff */
[----:B------:R-:W3:Y:S01]  /*05b0*/  @P4 LDG.E R20, desc[UR4][R10.64+0x58] ;  /* 0x000058040a144981 */ /* 0x000ee2000c1e1900 */
[----:B----4-:R-:W-:-:S03]  /*05c0*/  @P3 LOP3.LUT R3, R3, R22, RZ, 0x3c, !PT ;  /* 0x0000001603033212 */ /* 0x010fc600078e3cff */
[----:B------:R-:W4:Y:S01]  /*05d0*/  @P4 LDG.E R22, desc[UR4][R10.64+0x60] ;  /* 0x000060040a164981 */ /* 0x000f22000c1e1900 */
[----:B------:R-:W-:Y:S02]  /*05e0*/  LOP3.LUT P0, RZ, R24, 0x80, RZ, 0xc0, !PT ;  /* 0x0000008018ff7812 */ /* 0x000fe4000780c0ff */
[----:B------:R-:W-:Y:S02]  /*05f0*/  @P5 LOP3.LUT R15, R15, R26, RZ, 0x3c, !PT ;  /* 0x0000001a0f0f5212 */ /* 0x000fe400078e3cff */
[----:B------:R-:W4:Y:S01]  /*0600*/  @P6 LDG.E R26, desc[UR4][R10.64+0x78] ;  /* 0x000078040a1a6981 */ /* 0x000f22000c1e1900 */
[----:B------:R-:W-:-:S03]  /*0610*/  @P3 LOP3.LUT R4, R4, R21, RZ, 0x3c, !PT ;  /* 0x0000001504043212 */ /* 0x000fc600078e3cff */
[----:B------:R-:W4:Y:S01]  /*0620*/  @P4 LDG.E R21, desc[UR4][R10.64+0x5c] ;  /* 0x00005c040a154981 */ /* 0x000f22000c1e1900 */
[----:B------:R-:W-:-:S03]  /*0630*/  @P3 LOP3.LUT R2, R2, R23, RZ, 0x3c, !PT ;  /* 0x0000001702023212 */ /* 0x000fc600078e3cff */
[----:B------:R-:W4:Y:S01]  /*0640*/  @P5 LDG.E R23, desc[UR4][R10.64+0x68] ;  /* 0x000068040a175981 */ /* 0x000f22000c1e1900 */
[----:B------:R-:W-:-:S03]  /*0650*/  @P4 LOP3.LUT R4, R4, R25, RZ, 0x3c, !PT ;  /* 0x0000001904044212 */ /* 0x000fc600078e3cff */
[----:B------:R-:W4:Y:S01]  /*0660*/  @P5 LDG.E R25, desc[UR4][R10.64+0x70] ;  /* 0x000070040a195981 */ /* 0x000f22000c1e1900 */
[----:B--2---:R-:W-:-:S03]  /*0670*/  @P3 LOP3.LUT R5, R5, R18, RZ, 0x3c, !PT ;  /* 0x0000001205053212 */ /* 0x004fc600078e3cff */
[----:B------:R-:W2:Y:S01]  /*0680*/  @P5 LDG.E R18, desc[UR4][R10.64+0x6c] ;  /* 0x00006c040a125981 */ /* 0x000ea2000c1e1900 */
[----:B---3--:R-:W-:-:S03]  /*0690*/  @P4 LOP3.LUT R5, R5, R20, RZ, 0x3c, !PT ;  /* 0x0000001405054212 */ /* 0x008fc600078e3cff */
[----:B------:R-:W3:Y:S01]  /*06a0*/  @P5 LDG.E R20, desc[UR4][R10.64+0x74] ;  /* 0x000074040a145981 */ /* 0x000ee2000c1e1900 */
[----:B----4-:R-:W-:-:S03]  /*06b0*/  @P4 LOP3.LUT R3, R3, R22, RZ, 0x3c, !PT ;  /* 0x0000001603034212 */ /* 0x010fc600078e3cff */
[----:B------:R-:W4:Y:S01]  /*06c0*/  @P0 LDG.E R22, desc[UR4][R10.64+0x8c] ;  /* 0x00008c040a160981 */ /* 0x000f22000c1e1900 */
[----:B------:R-:W-:-:S03]  /*06d0*/  @P6 LOP3.LUT R15, R15, R26, RZ, 0x3c, !PT ;  /* 0x0000001a0f0f6212 */ /* 0x000fc600078e3cff */
        /* <DEDUP_REMOVED lines=13> */
[----:B------:R-:W-:Y:S02]  /*07b0*/  @P6 LOP3.LUT R4, R4, R27, RZ, 0x3c, !PT ;  /* 0x0000001b04046212 */ /* 0x000fe400078e3cff */
[----:B------:R-:W-:Y:S02]  /*07c0*/  @P6 LOP3.LUT R2, R2, R21, RZ, 0x3c, !PT ;  /* 0x0000001502026212 */ /* 0x000fe400078e3cff */
[----:B------:R-:W-:Y:S02]  /*07d0*/  @P0 LOP3.LUT R4, R4, R23, RZ, 0x3c, !PT ;  /* 0x0000001704040212 */ /* 0x000fe400078e3cff */
[----:B------:R-:W-:Y:S02]  /*07e0*/  @P0 LOP3.LUT R2, R2, R25, RZ, 0x3c, !PT ;  /* 0x0000001902020212 */ /* 0x000fe400078e3cff */
[----:B--2---:R-:W-:Y:S02]  /*07f0*/  @P6 LOP3.LUT R5, R5, R18, RZ, 0x3c, !PT ;  /* 0x0000001205056212 */ /* 0x004fe400078e3cff */
[----:B---3--:R-:W-:-:S02]  /*0800*/  @P6 LOP3.LUT R3, R3, R20, RZ, 0x3c, !PT ;  /* 0x0000001403036212 */ /* 0x008fc400078e3cff */
[----:B----4-:R-:W-:Y:S02]  /*0810*/  @P0 LOP3.LUT R5, R5, R22, RZ, 0x3c, !PT ;  /* 0x0000001605050212 */ /* 0x010fe400078e3cff */
[----:B------:R-:W-:Y:S02]  /*0820*/  @P0 LOP3.LUT R3, R3, R26, RZ, 0x3c, !PT ;  /* 0x0000001a03030212 */ /* 0x000fe400078e3cff */
[----:B------:R-:W-:-:S13]  /*0830*/  R2P PR, R24.B1, 0x7f ;  /* 0x0000007f18007804 */ /* 0x000fda0000001000 */
[----:B------:R-:W2:Y:S04]  /*0840*/  @P0 LDG.E R18, desc[UR4][R10.64+0xa0] ;  /* 0x0000a0040a120981 */ /* 0x000ea8000c1e1900 */
[----:B------:R-:W3:Y:S04]  /*0850*/  @P1 LDG.E R22, desc[UR4][R10.64+0xb4] ;  /* 0x0000b4040a161981 */ /* 0x000ee8000c1e1900 */
[----:B------:R-:W4:Y:S04]  /*0860*/  @P2 LDG.E R26, desc[UR4][R10.64+0xc8] ;  /* 0x0000c8040a1a2981 */ /* 0x000f28000c1e1900 */
[----:B------:R-:W4:Y:S04]  /*0870*/  @P3 LDG.E R28, desc[UR4][R10.64+0xdc] ;  /* 0x0000dc040a1c3981 */ /* 0x000f28000c1e1900 */
[----:B------:R-:W4:Y:S04]  /*0880*/  @P0 LDG.E R23, desc[UR4][R10.64+0xa4] ;  /* 0x0000a4040a170981 */ /* 0x000f28000c1e1900 */
[----:B------:R-:W4:Y:S04]  /*0890*/  @P0 LDG.E R20, desc[UR4][R10.64+0xa8] ;  /* 0x0000a8040a140981 */ /* 0x000f28000c1e1900 */
[----:B------:R-:W4:Y:S04]  /*08a0*/  @P4 LDG.E R25, desc[UR4][R10.64+0xf0] ;  /* 0x0000f0040a194981 */ /* 0x000f28000c1e1900 */
        /* <DEDUP_REMOVED lines=21> */
[----:B------:R-:W-:Y:S02]  /*0a00*/  LOP3.LUT P0, RZ, R24, 0x8000, RZ, 0xc0, !PT ;  /* 0x0000800018ff7812 */ /* 0x000fe4000780c0ff */
[----:B----4-:R-:W-:Y:S01]  /*0a10*/  @P5 LOP3.LUT R15, R15, R26, RZ, 0x3c, !PT ;  /* 0x0000001a0f0f5212 */ /* 0x010fe200078e3cff */
[----:B------:R-:W4:Y:S04]  /*0a20*/  @P3 LDG.E R24, desc[UR4][R10.64+0xe4] ;  /* 0x0000e4040a183981 */ /* 0x000f28000c1e1900 */
[----:B------:R-:W2:Y:S01]  /*0a30*/  @P6 LDG.E R26, desc[UR4][R10.64+0x118] ;  /* 0x000118040a1a6981 */ /* 0x000ea2000c1e1900 */
        /* <DEDUP_REMOVED lines=8> */
[----:B---3--:R-:W-:-:S03]  /*0ac0*/  @P2 LOP3.LUT R3, R3, R22, RZ, 0x3c, !PT ;  /* 0x0000001603032212 */ /* 0x008fc600078e3cff */
[----:B------:R-:W3:Y:S01]  /*0ad0*/  @P4 LDG.E R22, desc[UR4][R10.64+0x100] ;  /* 0x000100040a164981 */ /* 0x000ee2000c1e1900 */
[----:B--2---:R-:W-:-:S03]  /*0ae0*/  @P6 LOP3.LUT R15, R15, R26, RZ, 0x3c, !PT ;  /* 0x0000001a0f0f6212 */ /* 0x004fc600078e3cff */
[----:B------:R-:W2:Y:S01]  /*0af0*/  @P0 LDG.E R26, desc[UR4][R10.64+0x12c] ;  /* 0x00012c040a1a0981 */ /* 0x000ea2000c1e1900 */
[----:B----4-:R-:W-:-:S03]  /*0b00*/  @P2 LOP3.LUT R2, R2, R23, RZ, 0x3c, !PT ;  /* 0x0000001702022212 */ /* 0x010fc600078e3cff */
[----:B------:R-:W4:Y:S01]  /*0b10*/  @P4 LDG.E R23, desc[UR4][R10.64+0xfc] ;  /* 0x0000fc040a174981 */ /* 0x000f22000c1e1900 */
[----:B------:R-:W-:-:S03]  /*0b20*/  @P2 LOP3.LUT R5, R5, R20, RZ, 0x3c, !PT ;  /* 0x0000001405052212 */ /* 0x000fc600078e3cff */
[----:B------:R-:W4:Y:S01]  /*0b30*/  @P4 LDG.E R20, desc[UR4][R10.64+0xf8] ;  /* 0x0000f8040a144981 */ /* 0x000f22000c1e1900 */
[----:B------:R-:W-:Y:S02]  /*0b40*/  @P3 LOP3.LUT R2, R2, R27, RZ, 0x3c, !PT ;  /* 0x0000001b02023212 */ /* 0x000fe400078e3cff */
[----:B------:R-:W-:Y:S01]  /*0b50*/  @P3 LOP3.LUT R4, R4, R25, RZ, 0x3c, !PT ;  /* 0x0000001904043212 */ /* 0x000fe200078e3cff */
[----:B------:R-:W4:Y:S01]  /*0b60*/  @P5 LDG.E R27, desc[UR4][R10.64+0x110] ;  /* 0x000110040a1b5981 */ /* 0x000f22000c1e1900 */
[----:B------:R-:W-:-:S03]  /*0b70*/  @P3 LOP3.LUT R5, R5, R24, RZ, 0x3c, !PT ;  /* 0x0000001805053212 */ /* 0x000fc600078e3cff */
[----:B------:R-:W4:Y:S04]  /*0b80*/  @P5 LDG.E R25, desc[UR4][R10.64+0x108] ;  /* 0x000108040a195981 */ /* 0x000f28000c1e1900 */
        /* <DEDUP_REMOVED lines=19> */
[----:B------:R-:W-:-:S05]  /*0cc0*/  VIADD R19, R19, 0x10 ;  /* 0x0000001013137836 */ /* 0x000fca0000000000 */
[----:B------:R-:W-:Y:S02]  /*0cd0*/  ISETP.NE.AND P1, PT, R19, 0x20, PT ;  /* 0x000000201300780c */ /* 0x000fe40003f25270 */
[----:B------:R-:W-:Y:S02]  /*0ce0*/  @P5 LOP3.LUT R3, R3, R18, RZ, 0x3c, !PT ;  /* 0x0000001203035212 */ /* 0x000fe400078e3cff */
[----:B------:R-:W-:Y:S02]  /*0cf0*/  @P6 LOP3.LUT R4, R4, R21, RZ, 0x3c, !PT ;  /* 0x0000001504046212 */ /* 0x000fe400078e3cff */
[----:B---3--:R-:W-:-:S04]  /*0d00*/  @P6 LOP3.LUT R3, R3, R22, RZ, 0x3c, !PT ;  /* 0x0000001603036212 */ /* 0x008fc800078e3cff */
[----:B--2---:R-:W-:Y:S02]  /*0d10*/  @P0 LOP3.LUT R3, R3, R26, RZ, 0x3c, !PT ;  /* 0x0000001a03030212 */ /* 0x004fe400078e3cff */
[----:B----4-:R-:W-:Y:S02]  /*0d20*/  @P6 LOP3.LUT R2, R2, R23, RZ, 0x3c, !PT ;  /* 0x0000001702026212 */ /* 0x010fe400078e3cff */
[----:B------:R-:W-:Y:S02]  /*0d30*/  @P6 LOP3.LUT R5, R5, R20, RZ, 0x3c, !PT ;  /* 0x0000001405056212 */ /* 0x000fe400078e3cff */
[----:B------:R-:W-:Y:S02]  /*0d40*/  @P0 LOP3.LUT R2, R2, R27, RZ, 0x3c, !PT ;  /* 0x0000001b02020212 */ /* 0x000fe400078e3cff */
[----:B------:R-:W-:Y:S02]  /*0d50*/  @P0 LOP3.LUT R4, R4, R25, RZ, 0x3c, !PT ;  /* 0x0000001904040212 */ /* 0x000fe400078e3cff */
[----:B------:R-:W-:Y:S01]  /*0d60*/  @P0 LOP3.LUT R5, R5, R24, RZ, 0x3c, !PT ;  /* 0x0000001805050212 */ /* 0x000fe200078e3cff */
[----:B------:R-:W-:Y:S06]  /*0d70*/  @P1 BRA `(.L_x_15) ;  /* 0xfffffff400481947 */ /* 0x000fec000383ffff */
[----:B------:R-:W-:-:S05]  /*0d80*/  VIADD R17, R17, 0x1 ;  /* 0x0000000111117836 */ /* 0x000fca0000000000 */
[----:B------:R-:W-:-:S13]  /*0d90*/  ISETP.NE.AND P0, PT, R17, 0x5, PT ;  /* 0x000000051100780c */ /* 0x000fda0003f05270 */
[----:B------:R-:W-:Y:S05]  /*0da0*/  @P0 BRA `(.L_x_16) ;  /* 0xfffffff400300947 */ /* 0x000fea000383ffff */
[----:B------:R1:W-:Y:S01]  /*0db0*/  STG.E.64 desc[UR4][R6.64+0x8], R4 ;  /* 0x0000080406007986 */ /* 0x0003e2000c101b04 */
[----:B------:R-:W-:Y:S01]  /*0dc0*/  VIADD R14, R14, 0x1 ;  /* 0x000000010e0e7836 */ /* 0x000fe20000000000 */
[----:B------:R-:W-:Y:S02]  /*0dd0*/  LOP3.LUT R11, R13, 0x3, RZ, 0xc0, !PT ;  /* 0x000000030d0b7812 */ /* 0x000fe400078ec0ff */
[----:B------:R1:W-:Y:S02]  /*0de0*/  STG.E.64 desc[UR4][R6.64+0x10], R2 ;  /* 0x0000100206007986 */ /* 0x0003e4000c101b04 */
[----:B------:R-:W-:Y:S02]  /*0df0*/  ISETP.GE.U32.AND P0, PT, R14, R11, PT ;  /* 0x0000000b0e00720c */ /* 0x000fe40003f06070 */
[----:B------:R1:W-:Y:S11]  /*0e00*/  STG.E desc[UR4][R6.64+0x4], R15 ;  /* 0x0000040f06007986 */ /* 0x0003f6000c101904 */
[----:B------:R-:W-:Y:S05]  /*0e10*/  @!P0 BRA `(.L_x_17) ;  /* 0xfffffff400048947 */ /* 0x000fea000383ffff */
.L_x_14:
[----:B------:R-:W-:Y:S05]  /*0e20*/  BSYNC.RECONVERGENT B1 ;  /* 0x0000000000017941 */ /* 0x000fea0003800200 */
.L_x_13:
[C---:B------:R-:W-:Y:S01]  /*0e30*/  ISETP.GT.U32.AND P0, PT, R13.reuse, 0x3, PT ;  /* 0x000000030d00780c */ /* 0x040fe20003f04070 */
[----:B------:R-:W-:Y:S01]  /*0e40*/  VIADD R12, R12, 0x1 ;  /* 0x000000010c0c7836 */ /* 0x000fe20000000000 */
[--C-:B------:R-:W-:Y:S02]  /*0e50*/  SHF.R.U64 R13, R13, 0x2, R0.reuse ;  /* 0x000000020d0d7819 */ /* 0x100fe40000001200 */
[----:B------:R-:W-:Y:S02]  /*0e60*/  ISETP.GT.U32.AND.EX P0, PT, R0, RZ, PT, P0 ;  /* 0x000000ff0000720c */ /* 0x000fe40003f04100 */
[----:B------:R-:W-:-:S11]  /*0e70*/  SHF.R.U32.HI R0, RZ, 0x2, R0 ;  /* 0x00000002ff007819 */ /* 0x000fd60000011600 */
[----:B------:R-:W-:Y:S05]  /*0e80*/  @P0 BRA `(.L_x_18) ;  /* 0xfffffff000c80947 */ /* 0x000fea000383ffff */
.L_x_12:
[----:B------:R-:W-:Y:S05]  /*0e90*/  BSYNC.RECONVERGENT B0 ;  /* 0x0000000000007941 */ /* 0x000fea0003800200 */
.L_x_11:
[----:B------:R-:W-:Y:S04]  /*0ea0*/  STG.E.64 desc[UR4][R6.64+0x18], RZ ;  /* 0x000018ff06007986 */ /* 0x000fe8000c101b04 */
[----:B------:R-:W-:Y:S04]  /*0eb0*/  STG.E desc[UR4][R6.64+0x20], RZ ;  /* 0x000020ff06007986 */ /* 0x000fe8000c101904 */
[----:B------:R-:W-:Y:S01]  /*0ec0*/  STG.E.64 desc[UR4][R6.64+0x28], RZ ;  /* 0x000028ff06007986 */ /* 0x000fe2000c101b04 */
[----:B------:R-:W-:Y:S05]  /*0ed0*/  EXIT ;  /* 0x000000000000794d */ /* 0x000fea0003800000 */
.L_x_19:
        /* <DEDUP_REMOVED lines=10> */
.L_x_21:


//--------------------- .nv.global.init           --------------------------
	.section	.nv.global.init,"aw",@progbits
	.align	4
.nv.global.init:
	.type		mrg32k3aM1SubSeq,@object
	.size		mrg32k3aM1SubSeq,(mrg32k3aM2SubSeq - mrg32k3aM1SubSeq)
mrg32k3aM1SubSeq:
        /*0000*/ 	.byte	0x0b, 0xcc, 0xee, 0x04, 0x73, 0x29, 0x8b, 0x6f, 0xf6, 0x53, 0x03, 0xf6, 0x23, 0xf6, 0xea, 0xda
        /* <DEDUP_REMOVED lines=125> */
	.type		mrg32k3aM2SubSeq,@object
	.size		mrg32k3aM2SubSeq,(mrg32k3aM1 - mrg32k3aM2SubSeq)
mrg32k3aM2SubSeq:
        /* <DEDUP_REMOVED lines=126> */
	.type		mrg32k3aM1,@object
	.size		mrg32k3aM1,(mrg32k3aM1Seq - mrg32k3aM1)
mrg32k3aM1:
        /* <DEDUP_REMOVED lines=144> */
	.type		mrg32k3aM1Seq,@object
	.size		mrg32k3aM1Seq,(mrg32k3aM2 - mrg32k3aM1Seq)
mrg32k3aM1Seq:
        /* <DEDUP_REMOVED lines=144> */
	.type		mrg32k3aM2,@object
	.size		mrg32k3aM2,(mrg32k3aM2Seq - mrg32k3aM2)
mrg32k3aM2:
        /* <DEDUP_REMOVED lines=144> */
	.type		mrg32k3aM2Seq,@object
	.size		mrg32k3aM2Seq,(precalc_xorwow_matrix - mrg32k3aM2Seq)
mrg32k3aM2Seq:
        /* <DEDUP_REMOVED lines=144> */
	.type		precalc_xorwow_matrix,@object
	.size		precalc_xorwow_matrix,(precalc_xorwow_offset_matrix - precalc_xorwow_matrix)
precalc_xorwow_matrix:
        /* <DEDUP_REMOVED lines=6400> */
	.type		precalc_xorwow_offset_matrix,@object
	.size		precalc_xorwow_offset_matrix,(.L_1 - precalc_xorwow_offset_matrix)
precalc_xorwow_offset_matrix:
        /* <DEDUP_REMOVED lines=6400> */
.L_1:


//--------------------- .nv.shared.reserved.0     --------------------------
	.section	.nv.shared.reserved.0,"aw",@nobits
	.weak		__nv_reservedSMEM_offset_0_alias
	.size		__nv_reservedSMEM_offset_0_alias, 0, 64
	.other		__nv_reservedSMEM_offset_0_alias,@"STO_CUDA_RESERVED_SHARED STV_DEFAULT"
__nv_reservedSMEM_offset_0_alias:
	.zero		0
	.zero		64


//--------------------- .nv.constant0._Z14generate_pathsP17curandStateXORWOWyyyP10Counter128P5PointPjyj --------------------------
	.section	.nv.constant0._Z14generate_pathsP17curandStateXORWOWyyyP10Counter128P5PointPjyj,"a",@progbits
	.sectionflags	@""
	.align	4
.nv.constant0._Z14generate_pathsP17curandStateXORWOWyyyP10Counter128P5PointPjyj:
	.zero		964


//--------------------- .nv.constant0._Z18init_curand_statesP17curandStateXORWOWy --------------------------
	.section	.nv.constant0._Z18init_curand_statesP17curandStateXORWOWy,"a",@progbits
	.sectionflags	@""
	.align	4
.nv.constant0._Z18init_curand_statesP17curandStateXORWOWy:
	.zero		912


//--------------------- SYMBOLS --------------------------

	.type		.nv.reservedSmem.offset0,@object
	.size		.nv.reservedSmem.offset0,0x4
